//
// Generated by NVIDIA NVVM Compiler
//
// Compiler Build ID: CL-36424714
// Cuda compilation tools, release 13.0, V13.0.88
// Based on NVVM 20.0.0
//

.version 9.0
.target sm_100
.address_size 64

	// .globl	_Z20stages1_2_gpu_kernelPfS_P13__nv_bfloat16S1_iiiiiiiiiiiiiiii

.visible .entry _Z20stages1_2_gpu_kernelPfS_P13__nv_bfloat16S1_iiiiiiiiiiiiiiii(
	.param .u64 .ptr .align 1 _Z20stages1_2_gpu_kernelPfS_P13__nv_bfloat16S1_iiiiiiiiiiiiiiii_param_0,
	.param .u64 .ptr .align 1 _Z20stages1_2_gpu_kernelPfS_P13__nv_bfloat16S1_iiiiiiiiiiiiiiii_param_1,
	.param .u64 .ptr .align 1 _Z20stages1_2_gpu_kernelPfS_P13__nv_bfloat16S1_iiiiiiiiiiiiiiii_param_2,
	.param .u64 .ptr .align 1 _Z20stages1_2_gpu_kernelPfS_P13__nv_bfloat16S1_iiiiiiiiiiiiiiii_param_3,
	.param .u32 _Z20stages1_2_gpu_kernelPfS_P13__nv_bfloat16S1_iiiiiiiiiiiiiiii_param_4,
	.param .u32 _Z20stages1_2_gpu_kernelPfS_P13__nv_bfloat16S1_iiiiiiiiiiiiiiii_param_5,
	.param .u32 _Z20stages1_2_gpu_kernelPfS_P13__nv_bfloat16S1_iiiiiiiiiiiiiiii_param_6,
	.param .u32 _Z20stages1_2_gpu_kernelPfS_P13__nv_bfloat16S1_iiiiiiiiiiiiiiii_param_7,
	.param .u32 _Z20stages1_2_gpu_kernelPfS_P13__nv_bfloat16S1_iiiiiiiiiiiiiiii_param_8,
	.param .u32 _Z20stages1_2_gpu_kernelPfS_P13__nv_bfloat16S1_iiiiiiiiiiiiiiii_param_9,
	.param .u32 _Z20stages1_2_gpu_kernelPfS_P13__nv_bfloat16S1_iiiiiiiiiiiiiiii_param_10,
	.param .u32 _Z20stages1_2_gpu_kernelPfS_P13__nv_bfloat16S1_iiiiiiiiiiiiiiii_param_11,
	.param .u32 _Z20stages1_2_gpu_kernelPfS_P13__nv_bfloat16S1_iiiiiiiiiiiiiiii_param_12,
	.param .u32 _Z20stages1_2_gpu_kernelPfS_P13__nv_bfloat16S1_iiiiiiiiiiiiiiii_param_13,
	.param .u32 _Z20stages1_2_gpu_kernelPfS_P13__nv_bfloat16S1_iiiiiiiiiiiiiiii_param_14,
	.param .u32 _Z20stages1_2_gpu_kernelPfS_P13__nv_bfloat16S1_iiiiiiiiiiiiiiii_param_15,
	.param .u32 _Z20stages1_2_gpu_kernelPfS_P13__nv_bfloat16S1_iiiiiiiiiiiiiiii_param_16,
	.param .u32 _Z20stages1_2_gpu_kernelPfS_P13__nv_bfloat16S1_iiiiiiiiiiiiiiii_param_17,
	.param .u32 _Z20stages1_2_gpu_kernelPfS_P13__nv_bfloat16S1_iiiiiiiiiiiiiiii_param_18,
	.param .u32 _Z20stages1_2_gpu_kernelPfS_P13__nv_bfloat16S1_iiiiiiiiiiiiiiii_param_19
)
{
	.reg .pred 	%p<17>;
	.reg .b32 	%r<111>;
	.reg .b32 	%f<205>;
	.reg .b64 	%rd<38>;

	ld.param.u64 	%rd4, [_Z20stages1_2_gpu_kernelPfS_P13__nv_bfloat16S1_iiiiiiiiiiiiiiii_param_2];
	ld.param.u64 	%rd5, [_Z20stages1_2_gpu_kernelPfS_P13__nv_bfloat16S1_iiiiiiiiiiiiiiii_param_3];
	ld.param.u32 	%r37, [_Z20stages1_2_gpu_kernelPfS_P13__nv_bfloat16S1_iiiiiiiiiiiiiiii_param_17];
	ld.param.u32 	%r39, [_Z20stages1_2_gpu_kernelPfS_P13__nv_bfloat16S1_iiiiiiiiiiiiiiii_param_19];
	mov.u32 	%r40, %ctaid.x;
	mov.u32 	%r41, %ntid.x;
	mov.u32 	%r42, %tid.x;
	mad.lo.s32 	%r43, %r40, %r41, %r42;
	shr.u32 	%r1, %r43, 5;
	mov.u32 	%r44, %ctaid.y;
	mov.u32 	%r45, %ntid.y;
	mov.u32 	%r46, %tid.y;
	mad.lo.s32 	%r2, %r44, %r45, %r46;
	setp.lt.s32 	%p2, %r39, 1;
	mov.f32 	%f133, 0f00000000;
	mov.f32 	%f134, %f133;
	mov.f32 	%f135, %f133;
	mov.f32 	%f136, %f133;
	mov.f32 	%f137, %f133;
	mov.f32 	%f138, %f133;
	mov.f32 	%f139, %f133;
	mov.f32 	%f140, %f133;
	@%p2 bra 	$L__BB0_17;
	ld.param.u32 	%r98, [_Z20stages1_2_gpu_kernelPfS_P13__nv_bfloat16S1_iiiiiiiiiiiiiiii_param_18];
	shl.b32 	%r48, %r1, 4;
	shl.b32 	%r49, %r2, 4;
	setp.lt.s32 	%p3, %r48, %r37;
	setp.lt.s32 	%p4, %r49, %r98;
	and.pred  	%p1, %p3, %p4;
	cvt.u64.u32 	%rd1, %r48;
	mul.lo.s32 	%r105, %r39, %r49;
	add.s32 	%r50, %r39, -1;
	shr.u32 	%r51, %r50, 4;
	add.s32 	%r4, %r51, 1;
	and.b32  	%r5, %r4, 3;
	setp.lt.u32 	%p5, %r39, 49;
	mov.b32 	%r107, 0;
	mov.f32 	%f133, 0f00000000;
	@%p5 bra 	$L__BB0_12;
	mul.lo.s32 	%r104, %r37, 48;
	shl.b32 	%r103, %r37, 5;
	shl.b32 	%r102, %r37, 4;
	and.b32  	%r53, %r4, 536870908;
	neg.s32 	%r100, %r53;
	mov.f32 	%f133, 0f00000000;
	mov.b32 	%r101, 0;
	not.pred 	%p6, %p1;
	mov.f32 	%f134, %f133;
	mov.f32 	%f135, %f133;
	mov.f32 	%f136, %f133;
	mov.f32 	%f137, %f133;
	mov.f32 	%f138, %f133;
	mov.f32 	%f139, %f133;
	mov.f32 	%f140, %f133;
	mov.u32 	%r107, %r101;
$L__BB0_3:
	@%p6 bra 	$L__BB0_5;
	cvt.s64.s32 	%rd6, %r101;
	add.s64 	%rd7, %rd6, %rd1;
	shl.b64 	%rd8, %rd7, 1;
	add.s64 	%rd9, %rd4, %rd8;
	wmma.load.a.sync.aligned.col.m16n16k16.bf16 	{%r54, %r55, %r56, %r57}, [%rd9], %r37;
	mul.wide.u32 	%rd10, %r105, 2;
	add.s64 	%rd11, %rd5, %rd10;
	wmma.load.b.sync.aligned.col.m16n16k16.bf16 	{%r58, %r59, %r60, %r61}, [%rd11], %r39;
	wmma.mma.sync.aligned.col.col.m16n16k16.f32.bf16.bf16.f32 {%f140, %f139, %f138, %f137, %f136, %f135, %f134, %f133}, {%r54, %r55, %r56, %r57}, {%r58, %r59, %r60, %r61}, {%f140, %f139, %f138, %f137, %f136, %f135, %f134, %f133};
$L__BB0_5:
	mul.wide.u32 	%rd12, %r105, 2;
	add.s64 	%rd2, %rd5, %rd12;
	@%p6 bra 	$L__BB0_7;
	cvt.s64.s32 	%rd13, %r102;
	add.s64 	%rd14, %rd13, %rd1;
	shl.b64 	%rd15, %rd14, 1;
	add.s64 	%rd16, %rd4, %rd15;
	wmma.load.a.sync.aligned.col.m16n16k16.bf16 	{%r62, %r63, %r64, %r65}, [%rd16], %r37;
	wmma.load.b.sync.aligned.col.m16n16k16.bf16 	{%r66, %r67, %r68, %r69}, [%rd2+32], %r39;
	wmma.mma.sync.aligned.col.col.m16n16k16.f32.bf16.bf16.f32 {%f140, %f139, %f138, %f137, %f136, %f135, %f134, %f133}, {%r62, %r63, %r64, %r65}, {%r66, %r67, %r68, %r69}, {%f140, %f139, %f138, %f137, %f136, %f135, %f134, %f133};
$L__BB0_7:
	@%p6 bra 	$L__BB0_9;
	cvt.s64.s32 	%rd17, %r103;
	add.s64 	%rd18, %rd17, %rd1;
	shl.b64 	%rd19, %rd18, 1;
	add.s64 	%rd20, %rd4, %rd19;
	wmma.load.a.sync.aligned.col.m16n16k16.bf16 	{%r70, %r71, %r72, %r73}, [%rd20], %r37;
	wmma.load.b.sync.aligned.col.m16n16k16.bf16 	{%r74, %r75, %r76, %r77}, [%rd2+64], %r39;
	wmma.mma.sync.aligned.col.col.m16n16k16.f32.bf16.bf16.f32 {%f140, %f139, %f138, %f137, %f136, %f135, %f134, %f133}, {%r70, %r71, %r72, %r73}, {%r74, %r75, %r76, %r77}, {%f140, %f139, %f138, %f137, %f136, %f135, %f134, %f133};
$L__BB0_9:
	@%p6 bra 	$L__BB0_11;
	cvt.s64.s32 	%rd21, %r104;
	add.s64 	%rd22, %rd21, %rd1;
	shl.b64 	%rd23, %rd22, 1;
	add.s64 	%rd24, %rd4, %rd23;
	wmma.load.a.sync.aligned.col.m16n16k16.bf16 	{%r78, %r79, %r80, %r81}, [%rd24], %r37;
	wmma.load.b.sync.aligned.col.m16n16k16.bf16 	{%r82, %r83, %r84, %r85}, [%rd2+96], %r39;
	wmma.mma.sync.aligned.col.col.m16n16k16.f32.bf16.bf16.f32 {%f140, %f139, %f138, %f137, %f136, %f135, %f134, %f133}, {%r78, %r79, %r80, %r81}, {%r82, %r83, %r84, %r85}, {%f140, %f139, %f138, %f137, %f136, %f135, %f134, %f133};
$L__BB0_11:
	add.s32 	%r107, %r107, 64;
	add.s32 	%r105, %r105, 64;
	shl.b32 	%r86, %r37, 6;
	add.s32 	%r104, %r104, %r86;
	add.s32 	%r103, %r103, %r86;
	add.s32 	%r102, %r102, %r86;
	add.s32 	%r101, %r101, %r86;
	add.s32 	%r100, %r100, 4;
	setp.ne.s32 	%p10, %r100, 0;
	@%p10 bra 	$L__BB0_3;
$L__BB0_12:
	setp.eq.s32 	%p11, %r5, 0;
	@%p11 bra 	$L__BB0_17;
	mul.lo.s32 	%r87, %r2, %r39;
	shl.b32 	%r88, %r87, 4;
	add.s32 	%r110, %r107, %r88;
	mul.lo.s32 	%r109, %r107, %r37;
	shl.b32 	%r27, %r37, 4;
	neg.s32 	%r108, %r5;
	not.pred 	%p12, %p1;
$L__BB0_14:
	.pragma "nounroll";
	@%p12 bra 	$L__BB0_16;
	cvt.s64.s32 	%rd25, %r109;
	add.s64 	%rd26, %rd25, %rd1;
	shl.b64 	%rd27, %rd26, 1;
	add.s64 	%rd28, %rd4, %rd27;
	wmma.load.a.sync.aligned.col.m16n16k16.bf16 	{%r89, %r90, %r91, %r92}, [%rd28], %r37;
	mul.wide.u32 	%rd29, %r110, 2;
	add.s64 	%rd30, %rd5, %rd29;
	wmma.load.b.sync.aligned.col.m16n16k16.bf16 	{%r93, %r94, %r95, %r96}, [%rd30], %r39;
	wmma.mma.sync.aligned.col.col.m16n16k16.f32.bf16.bf16.f32 {%f140, %f139, %f138, %f137, %f136, %f135, %f134, %f133}, {%r89, %r90, %r91, %r92}, {%r93, %r94, %r95, %r96}, {%f140, %f139, %f138, %f137, %f136, %f135, %f134, %f133};
$L__BB0_16:
	add.s32 	%r110, %r110, 16;
	add.s32 	%r109, %r109, %r27;
	add.s32 	%r108, %r108, 1;
	setp.ne.s32 	%p13, %r108, 0;
	@%p13 bra 	$L__BB0_14;
$L__BB0_17:
	ld.param.u32 	%r99, [_Z20stages1_2_gpu_kernelPfS_P13__nv_bfloat16S1_iiiiiiiiiiiiiiii_param_18];
	shl.b32 	%r35, %r1, 4;
	shl.b32 	%r36, %r2, 4;
	setp.ge.s32 	%p14, %r35, %r37;
	setp.ge.s32 	%p15, %r36, %r99;
	or.pred  	%p16, %p14, %p15;
	@%p16 bra 	$L__BB0_19;
	ld.param.u64 	%rd37, [_Z20stages1_2_gpu_kernelPfS_P13__nv_bfloat16S1_iiiiiiiiiiiiiiii_param_0];
	cvt.u64.u32 	%rd31, %r35;
	mul.lo.s32 	%r97, %r37, %r36;
	cvt.u64.u32 	%rd32, %r97;
	add.s64 	%rd33, %rd32, %rd31;
	cvta.to.global.u64 	%rd34, %rd37;
	shl.b64 	%rd35, %rd33, 2;
	add.s64 	%rd36, %rd34, %rd35;
	wmma.store.d.sync.aligned.col.m16n16k16.global.f32 	[%rd36], {%f140, %f139, %f138, %f137, %f136, %f135, %f134, %f133}, %r37;
$L__BB0_19:
	ret;

}
	// .globl	_Z17convertFp32ToFp16P13__nv_bfloat16Pfi
.visible .entry _Z17convertFp32ToFp16P13__nv_bfloat16Pfi(
	.param .u64 .ptr .align 1 _Z17convertFp32ToFp16P13__nv_bfloat16Pfi_param_0,
	.param .u64 .ptr .align 1 _Z17convertFp32ToFp16P13__nv_bfloat16Pfi_param_1,
	.param .u32 _Z17convertFp32ToFp16P13__nv_bfloat16Pfi_param_2
)
{
	.reg .pred 	%p<2>;
	.reg .b16 	%rs<2>;
	.reg .b32 	%r<6>;
	.reg .b32 	%f<2>;
	.reg .b64 	%rd<9>;

	ld.param.u64 	%rd1, [_Z17convertFp32ToFp16P13__nv_bfloat16Pfi_param_0];
	ld.param.u64 	%rd2, [_Z17convertFp32ToFp16P13__nv_bfloat16Pfi_param_1];
	ld.param.u32 	%r2, [_Z17convertFp32ToFp16P13__nv_bfloat16Pfi_param_2];
	mov.u32 	%r3, %ntid.x;
	mov.u32 	%r4, %ctaid.x;
	mov.u32 	%r5, %tid.x;
	mad.lo.s32 	%r1, %r3, %r4, %r5;
	setp.ge.s32 	%p1, %r1, %r2;
	@%p1 bra 	$L__BB1_2;
	cvta.to.global.u64 	%rd3, %rd2;
	cvta.to.global.u64 	%rd4, %rd1;
	mul.wide.s32 	%rd5, %r1, 2;
	add.s64 	%rd6, %rd4, %rd5;
	mul.wide.s32 	%rd7, %r1, 4;
	add.s64 	%rd8, %rd3, %rd7;
	ld.global.f32 	%f1, [%rd8];
	// begin inline asm
	{  cvt.rn.bf16.f32 %rs1, %f1;}

	// end inline asm
	st.global.u16 	[%rd6], %rs1;
$L__BB1_2:
	ret;

}
	// .globl	_Z17convert_fp32_bf16P13__nv_bfloat16Pfi
.visible .entry _Z17convert_fp32_bf16P13__nv_bfloat16Pfi(
	.param .u64 .ptr .align 1 _Z17convert_fp32_bf16P13__nv_bfloat16Pfi_param_0,
	.param .u64 .ptr .align 1 _Z17convert_fp32_bf16P13__nv_bfloat16Pfi_param_1,
	.param .u32 _Z17convert_fp32_bf16P13__nv_bfloat16Pfi_param_2
)
{
	.reg .pred 	%p<3>;
	.reg .b16 	%rs<2>;
	.reg .b32 	%r<11>;
	.reg .b32 	%f<2>;
	.reg .b64 	%rd<9>;

	ld.param.u64 	%rd3, [_Z17convert_fp32_bf16P13__nv_bfloat16Pfi_param_0];
	ld.param.u64 	%rd4, [_Z17convert_fp32_bf16P13__nv_bfloat16Pfi_param_1];
	ld.param.u32 	%r6, [_Z17convert_fp32_bf16P13__nv_bfloat16Pfi_param_2];
	mov.u32 	%r7, %ctaid.x;
	mov.u32 	%r1, %ntid.x;
	mov.u32 	%r8, %tid.x;
	mad.lo.s32 	%r10, %r7, %r1, %r8;
	setp.ge.s32 	%p1, %r10, %r6;
	@%p1 bra 	$L__BB2_3;
	mov.u32 	%r9, %nctaid.x;
	mul.lo.s32 	%r3, %r1, %r9;
	cvta.to.global.u64 	%rd1, %rd4;
	cvta.to.global.u64 	%rd2, %rd3;
$L__BB2_2:
	mul.wide.s32 	%rd5, %r10, 4;
	add.s64 	%rd6, %rd1, %rd5;
	ld.global.f32 	%f1, [%rd6];
	// begin inline asm
	{  cvt.rn.bf16.f32 %rs1, %f1;}

	// end inline asm
	mul.wide.s32 	%rd7, %r10, 2;
	add.s64 	%rd8, %rd2, %rd7;
	st.global.u16 	[%rd8], %rs1;
	add.s32 	%r10, %r10, %r3;
	setp.lt.s32 	%p2, %r10, %r6;
	@%p2 bra 	$L__BB2_2;
$L__BB2_3:
	ret;

}


// ===== COMPILED SASS (sm_100) =====

	.target	sm_100

	.elftype	@"ET_EXEC"


//--------------------- .note.nv.tkinfo           --------------------------
	.section	.note.nv.tkinfo,"",@"SHT_NOTE"
	.sectionflags	@"SHF_NOTE_NV_TKINFO"
	.tkinfo
        /*0018*/ 	.word	0x00000002
        /*0030*/ 	.string	""
        /*0030*/ 	.string	"ptxas"
        /*0030*/ 	.string	"Cuda compilation tools, release 13.0, V13.0.88"
        /*0030*/ 	.string	"Build cuda_13.0.r13.0/compiler.36424714_0"
        /*0030*/ 	.string	"-arch sm_100 -m 64 "



//--------------------- .note.nv.cuinfo           --------------------------
	.section	.note.nv.cuinfo,"",@"SHT_NOTE"
	.sectionflags	@"SHF_NOTE_NV_CUINFO"
        /*0018*/ 	.short	0x0002
        /*001a*/ 	.short	0x0064
        /*001c*/ 	.short	0x0082
	.zero		2


//--------------------- .nv.info                  --------------------------
	.section	.nv.info,"",@"SHT_CUDA_INFO"
	.align	4


	//----- nvinfo : EIATTR_REGCOUNT
	.align		4
        /*0000*/ 	.byte	0x04, 0x2f
        /*0002*/ 	.short	(.L_1 - .L_0)
	.align		4
.L_0:
        /*0004*/ 	.word	index@(_Z20stages1_2_gpu_kernelPfS_P13__nv_bfloat16S1_iiiiiiiiiiiiiiii)
        /*0008*/ 	.word	0x00000020


	//----- nvinfo : EIATTR_FRAME_SIZE
	.align		4
.L_1:
        /*000c*/ 	.byte	0x04, 0x11
        /*000e*/ 	.short	(.L_3 - .L_2)
	.align		4
.L_2:
        /*0010*/ 	.word	index@(_Z20stages1_2_gpu_kernelPfS_P13__nv_bfloat16S1_iiiiiiiiiiiiiiii)
        /*0014*/ 	.word	0x00000000


	//----- nvinfo : EIATTR_REGCOUNT
	.align		4
.L_3:
        /*0018*/ 	.byte	0x04, 0x2f
        /*001a*/ 	.short	(.L_5 - .L_4)
	.align		4
.L_4:
        /*001c*/ 	.word	index@(_Z17convertFp32ToFp16P13__nv_bfloat16Pfi)
        /*0020*/ 	.word	0x0000000a


	//----- nvinfo : EIATTR_FRAME_SIZE
	.align		4
.L_5:
        /*0024*/ 	.byte	0x04, 0x11
        /*0026*/ 	.short	(.L_7 - .L_6)
	.align		4
.L_6:
        /*0028*/ 	.word	index@(_Z17convertFp32ToFp16P13__nv_bfloat16Pfi)
        /*002c*/ 	.word	0x00000000


	//----- nvinfo : EIATTR_REGCOUNT
	.align		4
.L_7:
        /*0030*/ 	.byte	0x04, 0x2f
        /*0032*/ 	.short	(.L_9 - .L_8)
	.align		4
.L_8:
        /*0034*/ 	.word	index@(_Z17convert_fp32_bf16P13__nv_bfloat16Pfi)
        /*0038*/ 	.word	0x0000000e


	//----- nvinfo : EIATTR_FRAME_SIZE
	.align		4
.L_9:
        /*003c*/ 	.byte	0x04, 0x11
        /*003e*/ 	.short	(.L_11 - .L_10)
	.align		4
.L_10:
        /*0040*/ 	.word	index@(_Z17convert_fp32_bf16P13__nv_bfloat16Pfi)
        /*0044*/ 	.word	0x00000000


	//----- nvinfo : EIATTR_MIN_STACK_SIZE
	.align		4
.L_11:
        /*0048*/ 	.byte	0x04, 0x12
        /*004a*/ 	.short	(.L_13 - .L_12)
	.align		4
.L_12:
        /*004c*/ 	.word	index@(_Z17convert_fp32_bf16P13__nv_bfloat16Pfi)
        /*0050*/ 	.word	0x00000000


	//----- nvinfo : EIATTR_MIN_STACK_SIZE
	.align		4
.L_13:
        /*0054*/ 	.byte	0x04, 0x12
        /*0056*/ 	.short	(.L_15 - .L_14)
	.align		4
.L_14:
        /*0058*/ 	.word	index@(_Z17convertFp32ToFp16P13__nv_bfloat16Pfi)
        /*005c*/ 	.word	0x00000000


	//----- nvinfo : EIATTR_MIN_STACK_SIZE
	.align		4
.L_15:
        /*0060*/ 	.byte	0x04, 0x12
        /*0062*/ 	.short	(.L_17 - .L_16)
	.align		4
.L_16:
        /*0064*/ 	.word	index@(_Z20stages1_2_gpu_kernelPfS_P13__nv_bfloat16S1_iiiiiiiiiiiiiiii)
        /*0068*/ 	.word	0x00000000
.L_17:


//--------------------- .nv.compat                --------------------------
	.section	.nv.compat,"",@"SHT_CUDA_COMPAT_INFO"
	.align	4
        /*0000*/ 	.byte	0x02, 0x09, 0x00, 0x00, 0x02, 0x02, 0x01, 0x00, 0x02, 0x05, 0x05, 0x00, 0x03, 0x07, 0x01, 0x01
        /*0010*/ 	.byte	0x02, 0x03, 0x00, 0x00, 0x02, 0x06, 0x01, 0x00, 0x04, 0x0b, 0x08, 0x00, 0x09, 0x00, 0x00, 0x00
        /*0020*/ 	.byte	0x00, 0x00, 0x00, 0x00


//--------------------- .nv.info._Z17convert_fp32_bf16P13__nv_bfloat16Pfi --------------------------
	.section	.nv.info._Z17convert_fp32_bf16P13__nv_bfloat16Pfi,"",@"SHT_CUDA_INFO"
	.sectionflags	@""
	.align	4


	//----- nvinfo : EIATTR_CUDA_API_VERSION
	.align		4
        /*0000*/ 	.byte	0x04, 0x37
        /*0002*/ 	.short	(.L_19 - .L_18)
.L_18:
        /*0004*/ 	.word	0x00000082


	//----- nvinfo : EIATTR_KPARAM_INFO
	.align		4
.L_19:
        /*0008*/ 	.byte	0x04, 0x17
        /*000a*/ 	.short	(.L_21 - .L_20)
.L_20:
        /*000c*/ 	.word	0x00000000
        /*0010*/ 	.short	0x0002
        /*0012*/ 	.short	0x0010
        /*0014*/ 	.byte	0x00, 0xf0, 0x11, 0x00


	//----- nvinfo : EIATTR_KPARAM_INFO
	.align		4
.L_21:
        /*0018*/ 	.byte	0x04, 0x17
        /*001a*/ 	.short	(.L_23 - .L_22)
.L_22:
        /*001c*/ 	.word	0x00000000
        /*0020*/ 	.short	0x0001
        /*0022*/ 	.short	0x0008
        /*0024*/ 	.byte	0x00, 0xf5, 0x21, 0x00


	//----- nvinfo : EIATTR_KPARAM_INFO
	.align		4
.L_23:
        /*0028*/ 	.byte	0x04, 0x17
        /*002a*/ 	.short	(.L_25 - .L_24)
.L_24:
        /*002c*/ 	.word	0x00000000
        /*0030*/ 	.short	0x0000
        /*0032*/ 	.short	0x0000
        /*0034*/ 	.byte	0x00, 0xf5, 0x21, 0x00


	//----- nvinfo : EIATTR_SPARSE_MMA_MASK
	.align		4
.L_25:
        /*0038*/ 	.byte	0x03, 0x50
        /*003a*/ 	.short	0x0000


	//----- nvinfo : EIATTR_MAXREG_COUNT
	.align		4
        /*003c*/ 	.byte	0x03, 0x1b
        /*003e*/ 	.short	0x00ff


	//----- nvinfo : EIATTR_MERCURY_ISA_VERSION
	.align		4
        /*0040*/ 	.byte	0x03, 0x5f
        /*0042*/ 	.short	0x0101


	//----- nvinfo : EIATTR_VRC_CTA_INIT_COUNT
	.align		4
        /*0044*/ 	.byte	0x02, 0x4a
	.zero		1
	.zero		1


	//----- nvinfo : EIATTR_EXIT_INSTR_OFFSETS
	.align		4
        /*0048*/ 	.byte	0x04, 0x1c
        /*004a*/ 	.short	(.L_27 - .L_26)


	//   ....[0]....
.L_26:
        /*004c*/ 	.word	0x00000070


	//   ....[1]....
        /*0050*/ 	.word	0x00000150


	//----- nvinfo : EIATTR_CRS_STACK_SIZE
	.align		4
.L_27:
        /*0054*/ 	.byte	0x04, 0x1e
        /*0056*/ 	.short	(.L_29 - .L_28)
.L_28:
        /*0058*/ 	.word	0x00000000


	//----- nvinfo : EIATTR_CBANK_PARAM_SIZE
	.align		4
.L_29:
        /*005c*/ 	.byte	0x03, 0x19
        /*005e*/ 	.short	0x0014


	//----- nvinfo : EIATTR_PARAM_CBANK
	.align		4
        /*0060*/ 	.byte	0x04, 0x0a
        /*0062*/ 	.short	(.L_31 - .L_30)
	.align		4
.L_30:
        /*0064*/ 	.word	index@(.nv.constant0._Z17convert_fp32_bf16P13__nv_bfloat16Pfi)
        /*0068*/ 	.short	0x0380
        /*006a*/ 	.short	0x0014


	//----- nvinfo : EIATTR_SW_WAR
	.align		4
.L_31:
        /*006c*/ 	.byte	0x04, 0x36
        /*006e*/ 	.short	(.L_33 - .L_32)
.L_32:
        /*0070*/ 	.word	0x00000008
.L_33:


//--------------------- .nv.info._Z17convertFp32ToFp16P13__nv_bfloat16Pfi --------------------------
	.section	.nv.info._Z17convertFp32ToFp16P13__nv_bfloat16Pfi,"",@"SHT_CUDA_INFO"
	.sectionflags	@""
	.align	4


	//----- nvinfo : EIATTR_CUDA_API_VERSION
	.align		4
        /*0000*/ 	.byte	0x04, 0x37
        /*0002*/ 	.short	(.L_35 - .L_34)
.L_34:
        /*0004*/ 	.word	0x00000082


	//----- nvinfo : EIATTR_KPARAM_INFO
	.align		4
.L_35:
        /*0008*/ 	.byte	0x04, 0x17
        /*000a*/ 	.short	(.L_37 - .L_36)
.L_36:
        /*000c*/ 	.word	0x00000000
        /*0010*/ 	.short	0x0002
        /*0012*/ 	.short	0x0010
        /*0014*/ 	.byte	0x00, 0xf0, 0x11, 0x00


	//----- nvinfo : EIATTR_KPARAM_INFO
	.align		4
.L_37:
        /*0018*/ 	.byte	0x04, 0x17
        /*001a*/ 	.short	(.L_39 - .L_38)
.L_38:
        /*001c*/ 	.word	0x00000000
        /*0020*/ 	.short	0x0001
        /*0022*/ 	.short	0x0008
        /*0024*/ 	.byte	0x00, 0xf5, 0x21, 0x00


	//----- nvinfo : EIATTR_KPARAM_INFO
	.align		4
.L_39:
        /*0028*/ 	.byte	0x04, 0x17
        /*002a*/ 	.short	(.L_41 - .L_40)
.L_40:
        /*002c*/ 	.word	0x00000000
        /*0030*/ 	.short	0x0000
        /*0032*/ 	.short	0x0000
        /*0034*/ 	.byte	0x00, 0xf5, 0x21, 0x00


	//----- nvinfo : EIATTR_SPARSE_MMA_MASK
	.align		4
.L_41:
        /*0038*/ 	.byte	0x03, 0x50
        /*003a*/ 	.short	0x0000


	//----- nvinfo : EIATTR_MAXREG_COUNT
	.align		4
        /*003c*/ 	.byte	0x03, 0x1b
        /*003e*/ 	.short	0x00ff


	//----- nvinfo : EIATTR_MERCURY_ISA_VERSION
	.align		4
        /*0040*/ 	.byte	0x03, 0x5f
        /*0042*/ 	.short	0x0101


	//----- nvinfo : EIATTR_VRC_CTA_INIT_COUNT
	.align		4
        /*0044*/ 	.byte	0x02, 0x4a
	.zero		1
	.zero		1


	//----- nvinfo : EIATTR_EXIT_INSTR_OFFSETS
	.align		4
        /*0048*/ 	.byte	0x04, 0x1c
        /*004a*/ 	.short	(.L_43 - .L_42)


	//   ....[0]....
.L_42:
        /*004c*/ 	.word	0x00000070


	//   ....[1]....
        /*0050*/ 	.word	0x00000100


	//----- nvinfo : EIATTR_CBANK_PARAM_SIZE
	.align		4
.L_43:
        /*0054*/ 	.byte	0x03, 0x19
        /*0056*/ 	.short	0x0014


	//----- nvinfo : EIATTR_PARAM_CBANK
	.align		4
        /*0058*/ 	.byte	0x04, 0x0a
        /*005a*/ 	.short	(.L_45 - .L_44)
	.align		4
.L_44:
        /*005c*/ 	.word	index@(.nv.constant0._Z17convertFp32ToFp16P13__nv_bfloat16Pfi)
        /*0060*/ 	.short	0x0380
        /*0062*/ 	.short	0x0014


	//----- nvinfo : EIATTR_SW_WAR
	.align		4
.L_45:
        /*0064*/ 	.byte	0x04, 0x36
        /*0066*/ 	.short	(.L_47 - .L_46)
.L_46:
        /*0068*/ 	.word	0x00000008
.L_47:


//--------------------- .nv.info._Z20stages1_2_gpu_kernelPfS_P13__nv_bfloat16S1_iiiiiiiiiiiiiiii --------------------------
	.section	.nv.info._Z20stages1_2_gpu_kernelPfS_P13__nv_bfloat16S1_iiiiiiiiiiiiiiii,"",@"SHT_CUDA_INFO"
	.sectionflags	@""
	.align	4


	//----- nvinfo : EIATTR_CUDA_API_VERSION
	.align		4
        /*0000*/ 	.byte	0x04, 0x37
        /*0002*/ 	.short	(.L_49 - .L_48)
.L_48:
        /*0004*/ 	.word	0x00000082


	//----- nvinfo : EIATTR_KPARAM_INFO
	.align		4
.L_49:
        /*0008*/ 	.byte	0x04, 0x17
        /*000a*/ 	.short	(.L_51 - .L_50)
.L_50:
        /*000c*/ 	.word	0x00000000
        /*0010*/ 	.short	0x0013
        /*0012*/ 	.short	0x005c
        /*0014*/ 	.byte	0x00, 0xf0, 0x11, 0x00


	//----- nvinfo : EIATTR_KPARAM_INFO
	.align		4
.L_51:
        /*0018*/ 	.byte	0x04, 0x17
        /*001a*/ 	.short	(.L_53 - .L_52)
.L_52:
        /*001c*/ 	.word	0x00000000
        /*0020*/ 	.short	0x0012
        /*0022*/ 	.short	0x0058
        /*0024*/ 	.byte	0x00, 0xf0, 0x11, 0x00


	//----- nvinfo : EIATTR_KPARAM_INFO
	.align		4
.L_53:
        /*0028*/ 	.byte	0x04, 0x17
        /*002a*/ 	.short	(.L_55 - .L_54)
.L_54:
        /*002c*/ 	.word	0x00000000
        /*0030*/ 	.short	0x0011
        /*0032*/ 	.short	0x0054
        /*0034*/ 	.byte	0x00, 0xf0, 0x11, 0x00


	//----- nvinfo : EIATTR_KPARAM_INFO
	.align		4
.L_55:
        /*0038*/ 	.byte	0x04, 0x17
        /*003a*/ 	.short	(.L_57 - .L_56)
.L_56:
        /*003c*/ 	.word	0x00000000
        /*0040*/ 	.short	0x0010
        /*0042*/ 	.short	0x0050
        /*0044*/ 	.byte	0x00, 0xf0, 0x11, 0x00


	//----- nvinfo : EIATTR_KPARAM_INFO
	.align		4
.L_57:
        /*0048*/ 	.byte	0x04, 0x17
        /*004a*/ 	.short	(.L_59 - .L_58)
.L_58:
        /*004c*/ 	.word	0x00000000
        /*0050*/ 	.short	0x000f
        /*0052*/ 	.short	0x004c
        /*0054*/ 	.byte	0x00, 0xf0, 0x11, 0x00


	//----- nvinfo : EIATTR_KPARAM_INFO
	.align		4
.L_59:
        /*0058*/ 	.byte	0x04, 0x17
        /*005a*/ 	.short	(.L_61 - .L_60)
.L_60:
        /*005c*/ 	.word	0x00000000
        /*0060*/ 	.short	0x000e
        /*0062*/ 	.short	0x0048
        /*0064*/ 	.byte	0x00, 0xf0, 0x11, 0x00


	//----- nvinfo : EIATTR_KPARAM_INFO
	.align		4
.L_61:
        /*0068*/ 	.byte	0x04, 0x17
        /*006a*/ 	.short	(.L_63 - .L_62)
.L_62:
        /*006c*/ 	.word	0x00000000
        /*0070*/ 	.short	0x000d
        /*0072*/ 	.short	0x0044
        /*0074*/ 	.byte	0x00, 0xf0, 0x11, 0x00


	//----- nvinfo : EIATTR_KPARAM_INFO
	.align		4
.L_63:
        /*0078*/ 	.byte	0x04, 0x17
        /*007a*/ 	.short	(.L_65 - .L_64)
.L_64:
        /*007c*/ 	.word	0x00000000
        /*0080*/ 	.short	0x000c
        /*0082*/ 	.short	0x0040
        /*0084*/ 	.byte	0x00, 0xf0, 0x11, 0x00


	//----- nvinfo : EIATTR_KPARAM_INFO
	.align		4
.L_65:
        /*0088*/ 	.byte	0x04, 0x17
        /*008a*/ 	.short	(.L_67 - .L_66)
.L_66:
        /*008c*/ 	.word	0x00000000
        /*0090*/ 	.short	0x000b
        /*0092*/ 	.short	0x003c
        /*0094*/ 	.byte	0x00, 0xf0, 0x11, 0x00


	//----- nvinfo : EIATTR_KPARAM_INFO
	.align		4
.L_67:
        /*0098*/ 	.byte	0x04, 0x17
        /*009a*/ 	.short	(.L_69 - .L_68)
.L_68:
        /*009c*/ 	.word	0x00000000
        /*00a0*/ 	.short	0x000a
        /*00a2*/ 	.short	0x0038
        /*00a4*/ 	.byte	0x00, 0xf0, 0x11, 0x00


	//----- nvinfo : EIATTR_KPARAM_INFO
	.align		4
.L_69:
        /*00a8*/ 	.byte	0x04, 0x17
        /*00aa*/ 	.short	(.L_71 - .L_70)
.L_70:
        /*00ac*/ 	.word	0x00000000
        /*00b0*/ 	.short	0x0009
        /*00b2*/ 	.short	0x0034
        /*00b4*/ 	.byte	0x00, 0xf0, 0x11, 0x00


	//----- nvinfo : EIATTR_KPARAM_INFO
	.align		4
.L_71:
        /*00b8*/ 	.byte	0x04, 0x17
        /*00ba*/ 	.short	(.L_73 - .L_72)
.L_72:
        /*00bc*/ 	.word	0x00000000
        /*00c0*/ 	.short	0x0008
        /*00c2*/ 	.short	0x0030
        /*00c4*/ 	.byte	0x00, 0xf0, 0x11, 0x00


	//----- nvinfo : EIATTR_KPARAM_INFO
	.align		4
.L_73:
        /*00c8*/ 	.byte	0x04, 0x17
        /*00ca*/ 	.short	(.L_75 - .L_74)
.L_74:
        /*00cc*/ 	.word	0x00000000
        /*00d0*/ 	.short	0x0007
        /*00d2*/ 	.short	0x002c
        /*00d4*/ 	.byte	0x00, 0xf0, 0x11, 0x00


	//----- nvinfo : EIATTR_KPARAM_INFO
	.align		4
.L_75:
        /*00d8*/ 	.byte	0x04, 0x17
        /*00da*/ 	.short	(.L_77 - .L_76)
.L_76:
        /*00dc*/ 	.word	0x00000000
        /*00e0*/ 	.short	0x0006
        /*00e2*/ 	.short	0x0028
        /*00e4*/ 	.byte	0x00, 0xf0, 0x11, 0x00


	//----- nvinfo : EIATTR_KPARAM_INFO
	.align		4
.L_77:
        /*00e8*/ 	.byte	0x04, 0x17
        /*00ea*/ 	.short	(.L_79 - .L_78)
.L_78:
        /*00ec*/ 	.word	0x00000000
        /*00f0*/ 	.short	0x0005
        /*00f2*/ 	.short	0x0024
        /*00f4*/ 	.byte	0x00, 0xf0, 0x11, 0x00


	//----- nvinfo : EIATTR_KPARAM_INFO
	.align		4
.L_79:
        /*00f8*/ 	.byte	0x04, 0x17
        /*00fa*/ 	.short	(.L_81 - .L_80)
.L_80:
        /*00fc*/ 	.word	0x00000000
        /*0100*/ 	.short	0x0004
        /*0102*/ 	.short	0x0020
        /*0104*/ 	.byte	0x00, 0xf0, 0x11, 0x00


	//----- nvinfo : EIATTR_KPARAM_INFO
	.align		4
.L_81:
        /*0108*/ 	.byte	0x04, 0x17
        /*010a*/ 	.short	(.L_83 - .L_82)
.L_82:
        /*010c*/ 	.word	0x00000000
        /*0110*/ 	.short	0x0003
        /*0112*/ 	.short	0x0018
        /*0114*/ 	.byte	0x00, 0xf5, 0x21, 0x00


	//----- nvinfo : EIATTR_KPARAM_INFO
	.align		4
.L_83:
        /*0118*/ 	.byte	0x04, 0x17
        /*011a*/ 	.short	(.L_85 - .L_84)
.L_84:
        /*011c*/ 	.word	0x00000000
        /*0120*/ 	.short	0x0002
        /*0122*/ 	.short	0x0010
        /*0124*/ 	.byte	0x00, 0xf5, 0x21, 0x00


	//----- nvinfo : EIATTR_KPARAM_INFO
	.align		4
.L_85:
        /*0128*/ 	.byte	0x04, 0x17
        /*012a*/ 	.short	(.L_87 - .L_86)
.L_86:
        /*012c*/ 	.word	0x00000000
        /*0130*/ 	.short	0x0001
        /*0132*/ 	.short	0x0008
        /*0134*/ 	.byte	0x00, 0xf5, 0x21, 0x00


	//----- nvinfo : EIATTR_KPARAM_INFO
	.align		4
.L_87:
        /*0138*/ 	.byte	0x04, 0x17
        /*013a*/ 	.short	(.L_89 - .L_88)
.L_88:
        /*013c*/ 	.word	0x00000000
        /*0140*/ 	.short	0x0000
        /*0142*/ 	.short	0x0000
        /*0144*/ 	.byte	0x00, 0xf5, 0x21, 0x00


	//----- nvinfo : EIATTR_SPARSE_MMA_MASK
	.align		4
.L_89:
        /*0148*/ 	.byte	0x03, 0x50
        /*014a*/ 	.short	0x0000


	//----- nvinfo : EIATTR_WMMA_USED
	.align		4
        /*014c*/ 	.byte	0x01, 0x2b
	.zero		2


	//----- nvinfo : EIATTR_MAXREG_COUNT
	.align		4
        /*0150*/ 	.byte	0x03, 0x1b
        /*0152*/ 	.short	0x00ff


	//----- nvinfo : EIATTR_MERCURY_ISA_VERSION
	.align		4
        /*0154*/ 	.byte	0x03, 0x5f
        /*0156*/ 	.short	0x0101


	//----- nvinfo : EIATTR_VRC_CTA_INIT_COUNT
	.align		4
        /*0158*/ 	.byte	0x02, 0x4a
	.zero		1
	.zero		1


	//----- nvinfo : EIATTR_EXIT_INSTR_OFFSETS
	.align		4
        /*015c*/ 	.byte	0x04, 0x1c
        /*015e*/ 	.short	(.L_91 - .L_90)


	//   ....[0]....
.L_90:
        /*0160*/ 	.word	0x00001190


	//   ....[1]....
        /*0164*/ 	.word	0x00001380


	//----- nvinfo : EIATTR_CRS_STACK_SIZE
	.align		4
.L_91:
        /*0168*/ 	.byte	0x04, 0x1e
        /*016a*/ 	.short	(.L_93 - .L_92)
.L_92:
        /*016c*/ 	.word	0x00000000


	//----- nvinfo : EIATTR_CBANK_PARAM_SIZE
	.align		4
.L_93:
        /*0170*/ 	.byte	0x03, 0x19
        /*0172*/ 	.short	0x0060


	//----- nvinfo : EIATTR_PARAM_CBANK
	.align		4
        /*0174*/ 	.byte	0x04, 0x0a
        /*0176*/ 	.short	(.L_95 - .L_94)
	.align		4
.L_94:
        /*0178*/ 	.word	index@(.nv.constant0._Z20stages1_2_gpu_kernelPfS_P13__nv_bfloat16S1_iiiiiiiiiiiiiiii)
        /*017c*/ 	.short	0x0380
        /*017e*/ 	.short	0x0060


	//----- nvinfo : EIATTR_SW_WAR
	.align		4
.L_95:
        /*0180*/ 	.byte	0x04, 0x36
        /*0182*/ 	.short	(.L_97 - .L_96)
.L_96:
        /*0184*/ 	.word	0x00000008
.L_97:


//--------------------- .nv.callgraph             --------------------------
	.section	.nv.callgraph,"",@"SHT_CUDA_CALLGRAPH"
	.align	4
	.sectionentsize	8
	.align		4
        /*0000*/ 	.word	0x00000000
	.align		4
        /*0004*/ 	.word	0xffffffff
	.align		4
        /*0008*/ 	.word	0x00000000
	.align		4
        /*000c*/ 	.word	0xfffffffe
	.align		4
        /*0010*/ 	.word	0x00000000
	.align		4
        /*0014*/ 	.word	0xfffffffd
	.align		4
        /*0018*/ 	.word	0x00000000
	.align		4
        /*001c*/ 	.word	0xfffffffc


//--------------------- .text._Z17convert_fp32_bf16P13__nv_bfloat16Pfi --------------------------
	.section	.text._Z17convert_fp32_bf16P13__nv_bfloat16Pfi,"ax",@progbits
	.align	128
        .global         _Z17convert_fp32_bf16P13__nv_bfloat16Pfi
        .type           _Z17convert_fp32_bf16P13__nv_bfloat16Pfi,@function
        .size           _Z17convert_fp32_bf16P13__nv_bfloat16Pfi,(.L_x_14 - _Z17convert_fp32_bf16P13__nv_bfloat16Pfi)
        .other          _Z17convert_fp32_bf16P13__nv_bfloat16Pfi,@"STO_CUDA_ENTRY STV_DEFAULT"
_Z17convert_fp32_bf16P13__nv_bfloat16Pfi:
.text._Z17convert_fp32_bf16P13__nv_bfloat16Pfi:
[----:B------:R-:W-:Y:S01]  /*0000*/  LDC R1, c[0x0][0x37c] ;  /* 0x0000df00ff017b82 */ /* 0x000fe20000000800 */
[----:B------:R-:W0:Y:S07]  /*0010*/  S2R R0, SR_TID.X ;  /* 0x0000000000007919 */ /* 0x000e2e0000002100 */
[----:B------:R-:W0:Y:S01]  /*0020*/  S2UR UR4, SR_CTAID.X ;  /* 0x00000000000479c3 */ /* 0x000e220000002500 */
[----:B------:R-:W1:Y:S07]  /*0030*/  LDCU UR5, c[0x0][0x390] ;  /* 0x00007200ff0577ac */ /* 0x000e6e0008000800 */
[----:B------:R-:W0:Y:S02]  /*0040*/  LDC R11, c[0x0][0x360] ;  /* 0x0000d800ff0b7b82 */ /* 0x000e240000000800 */
[----:B0-----:R-:W-:-:S05]  /*0050*/  IMAD R0, R11, UR4, R0 ;  /* 0x000000040b007c24 */ /* 0x001fca000f8e0200 */
[----:B-1----:R-:W-:-:S13]  /*0060*/  ISETP.GE.AND P0, PT, R0, UR5, PT ;  /* 0x0000000500007c0c */ /* 0x002fda000bf06270 */
[----:B------:R-:W-:Y:S05]  /*0070*/  @P0 EXIT ;  /* 0x000000000000094d */ /* 0x000fea0003800000 */
[----:B------:R-:W0:Y:S01]  /*0080*/  LDC.64 R8, c[0x0][0x380] ;  /* 0x0000e000ff087b82 */ /* 0x000e220000000a00 */
[----:B------:R-:W1:Y:S01]  /*0090*/  LDCU UR4, c[0x0][0x370] ;  /* 0x00006e00ff0477ac */ /* 0x000e620008000800 */
[----:B------:R-:W2:Y:S06]  /*00a0*/  LDCU.64 UR6, c[0x0][0x358] ;  /* 0x00006b00ff0677ac */ /* 0x000eac0008000a00 */
[----:B------:R-:W3:Y:S01]  /*00b0*/  LDC.64 R6, c[0x0][0x388] ;  /* 0x0000e200ff067b82 */ /* 0x000ee20000000a00 */
[----:B-1----:R-:W-:-:S07]  /*00c0*/  IMAD R11, R11, UR4, RZ ;  /* 0x000000040b0b7c24 */ /* 0x002fce000f8e02ff */
.L_x_0:
[----:B-1-3--:R-:W-:-:S06]  /*00d0*/  IMAD.WIDE R2, R0, 0x4, R6 ;  /* 0x0000000400027825 */ /* 0x00afcc00078e0206 */
[----:B--2---:R-:W2:Y:S01]  /*00e0*/  LDG.E R2, desc[UR6][R2.64] ;  /* 0x0000000602027981 */ /* 0x004ea2000c1e1900 */
[----:B0-----:R-:W-:Y:S01]  /*00f0*/  IMAD.WIDE R4, R0, 0x2, R8 ;  /* 0x0000000200047825 */ /* 0x001fe200078e0208 */
[----:B------:R-:W-:-:S04]  /*0100*/  IADD3 R0, PT, PT, R11, R0, RZ ;  /* 0x000000000b007210 */ /* 0x000fc80007ffe0ff */
[----:B------:R-:W-:Y:S02]  /*0110*/  ISETP.GE.AND P0, PT, R0, UR5, PT ;  /* 0x0000000500007c0c */ /* 0x000fe4000bf06270 */
[----:B--2---:R-:W-:-:S05]  /*0120*/  F2FP.BF16.F32.PACK_AB R3, RZ, R2 ;  /* 0x00000002ff03723e */ /* 0x004fca00000010ff */
[----:B------:R1:W-:Y:S06]  /*0130*/  STG.E.U16 desc[UR6][R4.64], R3 ;  /* 0x0000000304007986 */ /* 0x0003ec000c101506 */
[----:B------:R-:W-:Y:S05]  /*0140*/  @!P0 BRA `(.L_x_0) ;  /* 0xfffffffc00e08947 */ /* 0x000fea000383ffff */
[----:B------:R-:W-:Y:S05]  /*0150*/  EXIT ;  /* 0x000000000000794d */ /* 0x000fea0003800000 */
.L_x_1:
[----:B------:R-:W-:-:S00]  /*0160*/  BRA `(.L_x_1) ;  /* 0xfffffffc00fc7947 */ /* 0x000fc0000383ffff */
[----:B------:R-:W-:-:S00]  /*0170*/  NOP ;  /* 0x0000000000007918 */ /* 0x000fc00000000000 */
        /* <DEDUP_REMOVED lines=8> */
.L_x_14:


//--------------------- .text._Z17convertFp32ToFp16P13__nv_bfloat16Pfi --------------------------
	.section	.text._Z17convertFp32ToFp16P13__nv_bfloat16Pfi,"ax",@progbits
	.align	128
        .global         _Z17convertFp32ToFp16P13__nv_bfloat16Pfi
        .type           _Z17convertFp32ToFp16P13__nv_bfloat16Pfi,@function
        .size           _Z17convertFp32ToFp16P13__nv_bfloat16Pfi,(.L_x_15 - _Z17convertFp32ToFp16P13__nv_bfloat16Pfi)
        .other          _Z17convertFp32ToFp16P13__nv_bfloat16Pfi,@"STO_CUDA_ENTRY STV_DEFAULT"
_Z17convertFp32ToFp16P13__nv_bfloat16Pfi:
.text._Z17convertFp32ToFp16P13__nv_bfloat16Pfi:
[----:B------:R-:W-:Y:S01]  /*0000*/  LDC R1, c[0x0][0x37c] ;  /* 0x0000df00ff017b82 */ /* 0x000fe20000000800 */
[----:B------:R-:W0:Y:S01]  /*0010*/  S2R R7, SR_CTAID.X ;  /* 0x0000000000077919 */ /* 0x000e220000002500 */
[----:B------:R-:W0:Y:S01]  /*0020*/  LDCU UR4, c[0x0][0x360] ;  /* 0x00006c00ff0477ac */ /* 0x000e220008000800 */
[----:B------:R-:W0:Y:S01]  /*0030*/  S2R R0, SR_TID.X ;  /* 0x0000000000007919 */ /* 0x000e220000002100 */
[----:B------:R-:W1:Y:S01]  /*0040*/  LDCU UR5, c[0x0][0x390] ;  /* 0x00007200ff0577ac */ /* 0x000e620008000800 */
[----:B0-----:R-:W-:-:S05]  /*0050*/  IMAD R7, R7, UR4, R0 ;  /* 0x0000000407077c24 */ /* 0x001fca000f8e0200 */
[----:B-1----:R-:W-:-:S13]  /*0060*/  ISETP.GE.AND P0, PT, R7, UR5, PT ;  /* 0x0000000507007c0c */ /* 0x002fda000bf06270 */
[----:B------:R-:W-:Y:S05]  /*0070*/  @P0 EXIT ;  /* 0x000000000000094d */ /* 0x000fea0003800000 */
[----:B------:R-:W0:Y:S01]  /*0080*/  LDC.64 R4, c[0x0][0x388] ;  /* 0x0000e200ff047b82 */ /* 0x000e220000000a00 */
[----:B------:R-:W1:Y:S07]  /*0090*/  LDCU.64 UR4, c[0x0][0x358] ;  /* 0x00006b00ff0477ac */ /* 0x000e6e0008000a00 */
[----:B------:R-:W2:Y:S01]  /*00a0*/  LDC.64 R2, c[0x0][0x380] ;  /* 0x0000e000ff027b82 */ /* 0x000ea20000000a00 */
[----:B0-----:R-:W-:-:S06]  /*00b0*/  IMAD.WIDE R4, R7, 0x4, R4 ;  /* 0x0000000407047825 */ /* 0x001fcc00078e0204 */
[----:B-1----:R-:W3:Y:S01]  /*00c0*/  LDG.E R4, desc[UR4][R4.64] ;  /* 0x0000000404047981 */ /* 0x002ee2000c1e1900 */
[----:B--2---:R-:W-:Y:S01]  /*00d0*/  IMAD.WIDE R2, R7, 0x2, R2 ;  /* 0x0000000207027825 */ /* 0x004fe200078e0202 */
[----:B---3--:R-:W-:-:S05]  /*00e0*/  F2FP.BF16.F32.PACK_AB R0, RZ, R4 ;  /* 0x00000004ff00723e */ /* 0x008fca00000010ff */
[----:B------:R-:W-:Y:S01]  /*00f0*/  STG.E.U16 desc[UR4][R2.64], R0 ;  /* 0x0000000002007986 */ /* 0x000fe2000c101504 */
[----:B------:R-:W-:Y:S05]  /*0100*/  EXIT ;  /* 0x000000000000794d */ /* 0x000fea0003800000 */
.L_x_2:
        /* <DEDUP_REMOVED lines=15> */
.L_x_15:


//--------------------- .text._Z20stages1_2_gpu_kernelPfS_P13__nv_bfloat16S1_iiiiiiiiiiiiiiii --------------------------
	.section	.text._Z20stages1_2_gpu_kernelPfS_P13__nv_bfloat16S1_iiiiiiiiiiiiiiii,"ax",@progbits
	.align	128
        .global         _Z20stages1_2_gpu_kernelPfS_P13__nv_bfloat16S1_iiiiiiiiiiiiiiii
        .type           _Z20stages1_2_gpu_kernelPfS_P13__nv_bfloat16S1_iiiiiiiiiiiiiiii,@function
        .size           _Z20stages1_2_gpu_kernelPfS_P13__nv_bfloat16S1_iiiiiiiiiiiiiiii,(.L_x_16 - _Z20stages1_2_gpu_kernelPfS_P13__nv_bfloat16S1_iiiiiiiiiiiiiiii)
        .other          _Z20stages1_2_gpu_kernelPfS_P13__nv_bfloat16S1_iiiiiiiiiiiiiiii,@"STO_CUDA_ENTRY STV_DEFAULT"
_Z20stages1_2_gpu_kernelPfS_P13__nv_bfloat16S1_iiiiiiiiiiiiiiii:
.text._Z20stages1_2_gpu_kernelPfS_P13__nv_bfloat16S1_iiiiiiiiiiiiiiii:
[----:B------:R-:W-:Y:S01]  /*0000*/  LDC R1, c[0x0][0x37c] ;  /* 0x0000df00ff017b82 */ /* 0x000fe20000000800 */
[----:B------:R-:W0:Y:S07]  /*0010*/  S2R R0, SR_TID.X ;  /* 0x0000000000007919 */ /* 0x000e2e0000002100 */
[----:B------:R-:W0:Y:S01]  /*0020*/  S2UR UR4, SR_CTAID.X ;  /* 0x00000000000479c3 */ /* 0x000e220000002500 */
[----:B------:R-:W1:Y:S01]  /*0030*/  LDCU UR8, c[0x0][0x3dc] ;  /* 0x00007b80ff0877ac */ /* 0x000e620008000800 */
[----:B------:R-:W-:Y:S01]  /*0040*/  CS2R R10, SRZ ;  /* 0x00000000000a7805 */ /* 0x000fe2000001ff00 */
[----:B------:R-:W2:Y:S01]  /*0050*/  S2R R3, SR_TID.Y ;  /* 0x0000000000037919 */ /* 0x000ea20000002200 */
[----:B------:R-:W-:-:S02]  /*0060*/  CS2R R8, SRZ ;  /* 0x0000000000087805 */ /* 0x000fc4000001ff00 */
[----:B------:R-:W-:Y:S02]  /*0070*/  CS2R R6, SRZ ;  /* 0x0000000000067805 */ /* 0x000fe4000001ff00 */
[----:B------:R-:W-:Y:S01]  /*0080*/  CS2R R4, SRZ ;  /* 0x0000000000047805 */ /* 0x000fe2000001ff00 */
[----:B------:R-:W3:Y:S01]  /*0090*/  LDCU.64 UR6, c[0x0][0x358] ;  /* 0x00006b00ff0677ac */ /* 0x000ee20008000a00 */
[----:B------:R-:W0:Y:S08]  /*00a0*/  LDC R25, c[0x0][0x360] ;  /* 0x0000d800ff197b82 */ /* 0x000e300000000800 */
[----:B------:R-:W2:Y:S01]  /*00b0*/  S2UR UR5, SR_CTAID.Y ;  /* 0x00000000000579c3 */ /* 0x000ea20000002600 */
[----:B-1----:R-:W-:-:S07]  /*00c0*/  UISETP.GE.AND UP0, UPT, UR8, 0x1, UPT ;  /* 0x000000010800788c */ /* 0x002fce000bf06270 */
[----:B------:R-:W2:Y:S01]  /*00d0*/  LDC R24, c[0x0][0x364] ;  /* 0x0000d900ff187b82 */ /* 0x000ea20000000800 */
[----:B0-----:R-:W-:-:S05]  /*00e0*/  IMAD R25, R25, UR4, R0 ;  /* 0x0000000419197c24 */ /* 0x001fca000f8e0200 */
[----:B------:R-:W-:Y:S01]  /*00f0*/  SHF.R.U32.HI R25, RZ, 0x5, R25 ;  /* 0x00000005ff197819 */ /* 0x000fe20000011619 */
[----:B--2---:R-:W-:Y:S01]  /*0100*/  IMAD R24, R24, UR5, R3 ;  /* 0x0000000518187c24 */ /* 0x004fe2000f8e0203 */
[----:B---3--:R-:W-:Y:S06]  /*0110*/  BRA.U !UP0, `(.L_x_3) ;  /* 0x0000001108047547 */ /* 0x008fec000b800000 */
[----:B------:R-:W0:Y:S01]  /*0120*/  LDCU UR9, c[0x0][0x3d4] ;  /* 0x00007a80ff0977ac */ /* 0x000e220008000800 */
[----:B------:R-:W-:Y:S02]  /*0130*/  IMAD.SHL.U32 R2, R24, 0x10, RZ ;  /* 0x0000001018027824 */ /* 0x000fe400078e00ff */
[----:B------:R-:W-:Y:S01]  /*0140*/  IMAD.SHL.U32 R0, R25, 0x10, RZ ;  /* 0x0000001019007824 */ /* 0x000fe200078e00ff */
[----:B------:R-:W1:Y:S01]  /*0150*/  LDCU UR5, c[0x0][0x3d8] ;  /* 0x00007b00ff0577ac */ /* 0x000e620008000800 */
[----:B------:R-:W-:Y:S02]  /*0160*/  IMAD.MOV.U32 R18, RZ, RZ, RZ ;  /* 0x000000ffff127224 */ /* 0x000fe400078e00ff */
[----:B------:R-:W-:Y:S01]  /*0170*/  IMAD.MOV.U32 R11, RZ, RZ, RZ ;  /* 0x000000ffff0b7224 */ /* 0x000fe200078e00ff */
[----:B------:R-:W-:Y:S02]  /*0180*/  UISETP.GE.U32.AND UP0, UPT, UR8, 0x31, UPT ;  /* 0x000000310800788c */ /* 0x000fe4000bf06070 */
[C---:B------:R-:W-:Y:S01]  /*0190*/  IMAD R19, R2.reuse, UR8, RZ ;  /* 0x0000000802137c24 */ /* 0x040fe2000f8e02ff */
[----:B------:R-:W-:Y:S01]  /*01a0*/  UIADD3 UR4, UPT, UPT, UR8, -0x1, URZ ;  /* 0xffffffff08047890 */ /* 0x000fe2000fffe0ff */
[----:B------:R-:W2:Y:S03]  /*01b0*/  LDCU.64 UR10, c[0x0][0x390] ;  /* 0x00007200ff0a77ac */ /* 0x000ea60008000a00 */
[----:B------:R-:W-:Y:S01]  /*01c0*/  ULEA.HI UR4, UR4, 0x1, URZ, 0x1c ;  /* 0x0000000104047891 */ /* 0x000fe2000f8fe0ff */
[----:B0-----:R-:W-:Y:S01]  /*01d0*/  IMAD.U32 R13, RZ, RZ, UR9 ;  /* 0x00000009ff0d7e24 */ /* 0x001fe2000f8e00ff */
[----:B-1----:R-:W-:-:S04]  /*01e0*/  ISETP.GE.AND P0, PT, R2, UR5, PT ;  /* 0x0000000502007c0c */ /* 0x002fc8000bf06270 */
[----:B------:R-:W-:Y:S01]  /*01f0*/  ISETP.LT.AND P0, PT, R0, R13, !P0 ;  /* 0x0000000d0000720c */ /* 0x000fe20004701270 */
[----:B------:R-:W-:-:S12]  /*0200*/  BRA.U !UP0, `(.L_x_4) ;  /* 0x0000000908d87547 */ /* 0x000fd8000b800000 */
[----:B------:R-:W-:Y:S01]  /*0210*/  ULOP3.LUT UR4, UR4, 0x1ffffffc, URZ, 0xc0, !UPT ;  /* 0x1ffffffc04047892 */ /* 0x000fe2000f8ec0ff */
[----:B------:R-:W-:Y:S01]  /*0220*/  BSSY.RECONVERGENT B0, `(.L_x_4) ;  /* 0x00000b4000007945 */ /* 0x000fe20003800200 */
[C---:B------:R-:W-:Y:S01]  /*0230*/  IMAD R0, R13.reuse, 0x30, RZ ;  /* 0x000000300d007824 */ /* 0x040fe200078e02ff */
[----:B------:R-:W-:Y:S01]  /*0240*/  CS2R R10, SRZ ;  /* 0x00000000000a7805 */ /* 0x000fe2000001ff00 */
[----:B------:R-:W-:Y:S01]  /*0250*/  UIADD3 UR4, UPT, UPT, -UR4, URZ, URZ ;  /* 0x000000ff04047290 */ /* 0x000fe2000fffe1ff */
[C---:B------:R-:W-:Y:S01]  /*0260*/  IMAD.SHL.U32 R2, R13.reuse, 0x20, RZ ;  /* 0x000000200d027824 */ /* 0x040fe200078e00ff */
[----:B------:R-:W-:Y:S01]  /*0270*/  CS2R R8, SRZ ;  /* 0x0000000000087805 */ /* 0x000fe2000001ff00 */
[----:B------:R-:W-:Y:S01]  /*0280*/  IMAD.SHL.U32 R3, R13, 0x10, RZ ;  /* 0x000000100d037824 */ /* 0x000fe200078e00ff */
[----:B------:R-:W-:Y:S01]  /*0290*/  CS2R R6, SRZ ;  /* 0x0000000000067805 */ /* 0x000fe2000001ff00 */
[----:B------:R-:W-:Y:S01]  /*02a0*/  IMAD.MOV.U32 R16, RZ, RZ, RZ ;  /* 0x000000ffff107224 */ /* 0x000fe200078e00ff */
[----:B------:R-:W-:Y:S01]  /*02b0*/  CS2R R4, SRZ ;  /* 0x0000000000047805 */ /* 0x000fe2000001ff00 */
[----:B------:R-:W-:Y:S01]  /*02c0*/  IMAD.MOV.U32 R18, RZ, RZ, RZ ;  /* 0x000000ffff127224 */ /* 0x000fe200078e00ff */
[----:B------:R-:W0:Y:S01]  /*02d0*/  LDCU UR12, c[0x0][0x3d4] ;  /* 0x00007a80ff0c77ac */ /* 0x000e220008000800 */
[----:B------:R-:W-:Y:S01]  /*02e0*/  IMAD.U32 R17, RZ, RZ, UR4 ;  /* 0x00000004ff117e24 */ /* 0x000fe2000f8e00ff */
[----:B------:R-:W1:Y:S06]  /*02f0*/  LDCU.64 UR8, c[0x0][0x390] ;  /* 0x00007200ff0877ac */ /* 0x000e6c0008000a00 */
.L_x_9:
[----:B------:R-:W-:Y:S05]  /*0300*/  @!P0 BRA `(.L_x_5) ;  /* 0x00000000009c8947 */ /* 0x000fea0003800000 */
[----:B------:R-:W3:Y:S01]  /*0310*/  S2R R22, SR_LANEID ;  /* 0x0000000000167919 */ /* 0x000ee20000000000 */
[----:B------:R-:W4:Y:S01]  /*0320*/  LDC R27, c[0x0][0x3d4] ;  /* 0x0000f500ff1b7b82 */ /* 0x000f220000000800 */
[----:B------:R-:W-:Y:S02]  /*0330*/  IMAD.SHL.U32 R13, R25, 0x10, RZ ;  /* 0x00000010190d7824 */ /* 0x000fe400078e00ff */
[----:B------:R-:W-:-:S03]  /*0340*/  IMAD.MOV.U32 R23, RZ, RZ, RZ ;  /* 0x000000ffff177224 */ /* 0x000fc600078e00ff */
[----:B------:R-:W-:Y:S02]  /*0350*/  IADD3 R20, P1, PT, R13, R16, RZ ;  /* 0x000000100d147210 */ /* 0x000fe40007f3e0ff */
[----:B------:R-:W5:Y:S02]  /*0360*/  LDC R21, c[0x0][0x3dc] ;  /* 0x0000f700ff157b82 */ /* 0x000f640000000800 */
[----:B------:R-:W-:Y:S02]  /*0370*/  LEA.HI.X.SX32 R13, R16, RZ, 0x1, P1 ;  /* 0x000000ff100d7211 */ /* 0x000fe400008f0eff */
[----:B-1----:R-:W-:-:S04]  /*0380*/  LEA R15, P1, R20, UR8, 0x1 ;  /* 0x00000008140f7c11 */ /* 0x002fc8000f8208ff */
[----:B------:R-:W-:Y:S02]  /*0390*/  LEA.HI.X R20, R20, UR9, R13, 0x1, P1 ;  /* 0x0000000914147c11 */ /* 0x000fe400088f0c0d */
[----:B----4-:R-:W-:Y:S02]  /*03a0*/  SHF.R.U32.HI R12, RZ, 0x1, R27 ;  /* 0x00000001ff0c7819 */ /* 0x010fe4000001161b */
[----:B---3--:R-:W-:Y:S02]  /*03b0*/  SHF.R.U32.HI R29, RZ, 0x2, R22 ;  /* 0x00000002ff1d7819 */ /* 0x008fe40000011616 */
[----:B------:R-:W-:-:S05]  /*03c0*/  LOP3.LUT R22, R22, 0x3, RZ, 0xc0, !PT ;  /* 0x0000000316167812 */ /* 0x000fca00078ec0ff */
[----:B------:R-:W-:-:S03]  /*03d0*/  IMAD.WIDE.U32 R12, R29, R12, R22 ;  /* 0x0000000c1d0c7225 */ /* 0x000fc600078e0016 */
[----:B------:R-:W-:-:S04]  /*03e0*/  LEA R14, P1, R12, R15, 0x2 ;  /* 0x0000000f0c0e7211 */ /* 0x000fc800078210ff */
[----:B------:R-:W-:Y:S02]  /*03f0*/  LEA.HI.X R15, R12, R20, R13, 0x2, P1 ;  /* 0x000000140c0f7211 */ /* 0x000fe400008f140d */
[----:B-----5:R-:W-:Y:S01]  /*0400*/  SHF.R.U32.HI R12, RZ, 0x1, R21 ;  /* 0x00000001ff0c7819 */ /* 0x020fe20000011615 */
[----:B------:R-:W-:-:S04]  /*0410*/  IMAD.WIDE.U32 R26, R27, 0x10, R14 ;  /* 0x000000101b1a7825 */ /* 0x000fc800078e000e */
[----:B------:R-:W-:Y:S02]  /*0420*/  IMAD.WIDE.U32 R12, R29, R12, R22 ;  /* 0x0000000c1d0c7225 */ /* 0x000fe400078e0016 */
[----:B------:R-:W1:Y:S02]  /*0430*/  LDC.64 R22, c[0x0][0x398] ;  /* 0x0000e600ff167b82 */ /* 0x000e640000000a00 */
[----:B-1----:R-:W-:-:S03]  /*0440*/  IMAD.WIDE.U32 R22, R19, 0x2, R22 ;  /* 0x0000000213167825 */ /* 0x002fc600078e0016 */
[----:B------:R-:W-:-:S04]  /*0450*/  LEA R28, P1, R12, R22, 0x2 ;  /* 0x000000160c1c7211 */ /* 0x000fc800078210ff */
[----:B------:R-:W-:Y:S02]  /*0460*/  LEA.HI.X R29, R12, R23, R13, 0x2, P1 ;  /* 0x000000170c1d7211 */ /* 0x000fe400008f140d */
[----:B------:R-:W3:Y:S04]  /*0470*/  LD.E R12, desc[UR6][R14.64] ;  /* 0x000000060e0c7980 */ /* 0x000ee8000c101900 */
[----:B------:R-:W4:Y:S04]  /*0480*/  LD.E R13, desc[UR6][R14.64+0x10] ;  /* 0x000010060e0d7980 */ /* 0x000f28000c101900 */
[----:B------:R-:W5:Y:S04]  /*0490*/  LD.E R20, desc[UR6][R28.64] ;  /* 0x000000061c147980 */ /* 0x000f68000c101900 */
[----:B------:R-:W2:Y:S04]  /*04a0*/  LD.E R14, desc[UR6][R26.64] ;  /* 0x000000061a0e7980 */ /* 0x000ea8000c101900 */
[----:B------:R1:W5:Y:S02]  /*04b0*/  LD.E R15, desc[UR6][R26.64+0x10] ;  /* 0x000010061a0f7980 */ /* 0x000364000c101900 */
[----:B-1----:R-:W-:-:S02]  /*04c0*/  IMAD.WIDE.U32 R26, R21, 0x10, R28 ;  /* 0x00000010151a7825 */ /* 0x002fc400078e001c */
[----:B------:R-:W5:Y:S04]  /*04d0*/  LD.E R21, desc[UR6][R28.64+0x10] ;  /* 0x000010061c157980 */ /* 0x000f68000c101900 */
[----:B------:R-:W5:Y:S04]  /*04e0*/  LD.E R22, desc[UR6][R26.64] ;  /* 0x000000061a167980 */ /* 0x000f68000c101900 */
[----:B------:R-:W5:Y:S01]  /*04f0*/  LD.E R23, desc[UR6][R26.64+0x10] ;  /* 0x000010061a177980 */ /* 0x000f62000c101900 */
[----:B------:R-:W-:Y:S05]  /*0500*/  WARPSYNC.ALL ;  /* 0x0000000000007948 */ /* 0x000fea0003800000 */
[----:B---3--:R-:W-:Y:S04]  /*0510*/  MOVM.16.MT88 R12, R12 ;  /* 0x000000000c0c723a */ /* 0x008fe80000000000 */
[----:B----4-:R-:W-:Y:S04]  /*0520*/  MOVM.16.MT88 R13, R13 ;  /* 0x000000000d0d723a */ /* 0x010fe80000000000 */
[----:B--2---:R-:W-:Y:S04]  /*0530*/  MOVM.16.MT88 R14, R14 ;  /* 0x000000000e0e723a */ /* 0x004fe80000000000 */
[----:B-----5:R-:W1:Y:S02]  /*0540*/  MOVM.16.MT88 R15, R15 ;  /* 0x000000000f0f723a */ /* 0x020e640000000000 */
[C---:B-1----:R-:W-:Y:S08]  /*0550*/  HMMA.16816.F32.BF16 R4, R12.reuse, R20, R4 ;  /* 0x000000140c04723c */ /* 0x042ff00000041804 */
[----:B------:R-:W-:-:S15]  /*0560*/  HMMA.16816.F32.BF16 R8, R12, R22, R8 ;  /* 0x000000160c08723c */ /* 0x000fde0000041808 */
[----:B------:R-:W-:-:S05]  /*0570*/  NOP ;  /* 0x0000000000007918 */ /* 0x000fca0000000000 */
.L_x_5:
[----:B------:R-:W3:Y:S02]  /*0580*/  LDC.64 R22, c[0x0][0x398] ;  /* 0x0000e600ff167b82 */ /* 0x000ee40000000a00 */
[----:B---3--:R-:W-:Y:S01]  /*0590*/  IMAD.WIDE.U32 R22, R19, 0x2, R22 ;  /* 0x0000000213167825 */ /* 0x008fe200078e0016 */
[----:B------:R-:W-:Y:S06]  /*05a0*/  @!P0 BRA `(.L_x_6) ;  /* 0x0000000000948947 */ /* 0x000fec0003800000 */
[----:B------:R-:W3:Y:S01]  /*05b0*/  S2R R20, SR_LANEID ;  /* 0x0000000000147919 */ /* 0x000ee20000000000 */
[----:B------:R-:W4:Y:S01]  /*05c0*/  LDC R29, c[0x0][0x3d4] ;  /* 0x0000f500ff1d7b82 */ /* 0x000f220000000800 */
[----:B------:R-:W-:Y:S02]  /*05d0*/  IMAD.SHL.U32 R12, R25, 0x10, RZ ;  /* 0x00000010190c7824 */ /* 0x000fe400078e00ff */
[----:B------:R-:W-:-:S03]  /*05e0*/  IMAD.MOV.U32 R21, RZ, RZ, RZ ;  /* 0x000000ffff157224 */ /* 0x000fc600078e00ff */
[----:B------:R-:W-:-:S04]  /*05f0*/  IADD3 R27, P1, PT, R12, R3, RZ ;  /* 0x000000030c1b7210 */ /* 0x000fc80007f3e0ff */
        /* <DEDUP_REMOVED lines=9> */
[----:B------:R-:W1:Y:S01]  /*0690*/  LDC R27, c[0x0][0x3dc] ;  /* 0x0000f700ff1b7b82 */ /* 0x000e620000000800 */
[----:B------:R-:W-:Y:S02]  /*06a0*/  IMAD.WIDE.U32 R28, R29, 0x10, R14 ;  /* 0x000000101d1c7825 */ /* 0x000fe400078e000e */
[----:B------:R-:W3:Y:S01]  /*06b0*/  LD.E R12, desc[UR6][R14.64] ;  /* 0x000000060e0c7980 */ /* 0x000ee2000c101900 */
[----:B-1----:R-:W-:-:S05]  /*06c0*/  SHF.R.U32.HI R13, RZ, 0x1, R27 ;  /* 0x00000001ff0d7819 */ /* 0x002fca000001161b */
[----:B------:R-:W-:Y:S02]  /*06d0*/  IMAD.WIDE.U32 R20, R26, R13, R20 ;  /* 0x0000000d1a147225 */ /* 0x000fe400078e0014 */
[----:B------:R-:W4:Y:S04]  /*06e0*/  LD.E R13, desc[UR6][R14.64+0x10] ;  /* 0x000010060e0d7980 */ /* 0x000f28000c101900 */
[----:B------:R-:W5:Y:S04]  /*06f0*/  LD.E R14, desc[UR6][R28.64] ;  /* 0x000000061c0e7980 */ /* 0x000f68000c101900 */
[----:B------:R1:W2:Y:S02]  /*0700*/  LD.E R15, desc[UR6][R28.64+0x10] ;  /* 0x000010061c0f7980 */ /* 0x0002a4000c101900 */
[----:B-1----:R-:W-:-:S04]  /*0710*/  LEA R28, P1, R20, R22, 0x2 ;  /* 0x00000016141c7211 */ /* 0x002fc800078210ff */
[----:B------:R-:W-:-:S05]  /*0720*/  LEA.HI.X R29, R20, R23, R21, 0x2, P1 ;  /* 0x00000017141d7211 */ /* 0x000fca00008f1415 */
[----:B------:R-:W2:Y:S04]  /*0730*/  LD.E R20, desc[UR6][R28.64+0x20] ;  /* 0x000020061c147980 */ /* 0x000ea8000c101900 */
[----:B------:R-:W2:Y:S01]  /*0740*/  LD.E R21, desc[UR6][R28.64+0x30] ;  /* 0x000030061c157980 */ /* 0x000ea2000c101900 */
[----:B------:R-:W-:Y:S05]  /*0750*/  WARPSYNC.ALL ;  /* 0x0000000000007948 */ /* 0x000fea0003800000 */
[----:B------:R-:W-:Y:S01]  /*0760*/  IMAD.WIDE.U32 R26, R27, 0x10, R28 ;  /* 0x000000101b1a7825 */ /* 0x000fe200078e001c */
[----:B---3--:R-:W-:Y:S04]  /*0770*/  MOVM.16.MT88 R12, R12 ;  /* 0x000000000c0c723a */ /* 0x008fe80000000000 */
[----:B----4-:R-:W-:Y:S04]  /*0780*/  MOVM.16.MT88 R13, R13 ;  /* 0x000000000d0d723a */ /* 0x010fe80000000000 */
[----:B-----5:R-:W-:Y:S04]  /*0790*/  MOVM.16.MT88 R14, R14 ;  /* 0x000000000e0e723a */ /* 0x020fe80000000000 */
[----:B--2---:R-:W1:Y:S02]  /*07a0*/  MOVM.16.MT88 R15, R15 ;  /* 0x000000000f0f723a */ /* 0x004e640000000000 */
[C---:B-1----:R-:W-:Y:S02]  /*07b0*/  HMMA.16816.F32.BF16 R4, R12.reuse, R20, R4 ;  /* 0x000000140c04723c */ /* 0x042fe40000041804 */
[----:B------:R-:W2:Y:S04]  /*07c0*/  LD.E R20, desc[UR6][R26.64+0x20] ;  /* 0x000020061a147980 */ /* 0x000ea8000c101900 */
[----:B------:R-:W2:Y:S02]  /*07d0*/  LD.E R21, desc[UR6][R26.64+0x30] ;  /* 0x000030061a157980 */ /* 0x000ea4000c101900 */
[----:B--2---:R-:W-:-:S15]  /*07e0*/  HMMA.16816.F32.BF16 R8, R12, R20, R8 ;  /* 0x000000140c08723c */ /* 0x004fde0000041808 */
[----:B------:R-:W-:-:S05]  /*07f0*/  NOP ;  /* 0x0000000000007918 */ /* 0x000fca0000000000 */
.L_x_6:
[----:B------:R-:W-:Y:S05]  /*0800*/  @!P0 BRA `(.L_x_7) ;  /* 0x0000000000948947 */ /* 0x000fea0003800000 */
        /* <DEDUP_REMOVED lines=37> */
.L_x_7:
[----:B------:R-:W-:Y:S05]  /*0a60*/  @!P0 BRA `(.L_x_8) ;  /* 0x0000000000948947 */ /* 0x000fea0003800000 */
[----:B------:R-:W3:Y:S01]  /*0a70*/  S2R R20, SR_LANEID ;  /* 0x0000000000147919 */ /* 0x000ee20000000000 */
[----:B------:R-:W4:Y:S01]  /*0a80*/  LDC R29, c[0x0][0x3d4] ;  /* 0x0000f500ff1d7b82 */ /* 0x000f220000000800 */
[----:B------:R-:W-:-:S07]  /*0a90*/  IMAD.MOV.U32 R21, RZ, RZ, RZ ;  /* 0x000000ffff157224 */ /* 0x000fce00078e00ff */
[----:B------:R-:W5:Y:S01]  /*0aa0*/  LDC R15, c[0x0][0x3dc] ;  /* 0x0000f700ff0f7b82 */ /* 0x000f620000000800 */
[----:B----4-:R-:W-:Y:S02]  /*0ab0*/  SHF.R.U32.HI R12, RZ, 0x1, R29 ;  /* 0x00000001ff0c7819 */ /* 0x010fe4000001161d */
[----:B---3--:R-:W-:Y:S02]  /*0ac0*/  SHF.R.U32.HI R27, RZ, 0x2, R20 ;  /* 0x00000002ff1b7819 */ /* 0x008fe40000011614 */
[----:B------:R-:W-:Y:S02]  /*0ad0*/  LOP3.LUT R20, R20, 0x3, RZ, 0xc0, !PT ;  /* 0x0000000314147812 */ /* 0x000fe400078ec0ff */
[----:B-----5:R-:W-:-:S03]  /*0ae0*/  SHF.R.U32.HI R14, RZ, 0x1, R15 ;  /* 0x00000001ff0e7819 */ /* 0x020fc6000001160f */
[----:B------:R-:W-:-:S04]  /*0af0*/  IMAD.WIDE.U32 R12, R27, R12, R20 ;  /* 0x0000000c1b0c7225 */ /* 0x000fc800078e0014 */
[----:B------:R-:W-:-:S03]  /*0b00*/  IMAD.WIDE.U32 R20, R27, R14, R20 ;  /* 0x0000000e1b147225 */ /* 0x000fc600078e0014 */
[----:B------:R-:W-:-:S04]  /*0b10*/  LEA R22, P1, R20, R22, 0x2 ;  /* 0x0000001614167211 */ /* 0x000fc800078210ff */
[----:B------:R-:W-:Y:S01]  /*0b20*/  LEA.HI.X R23, R20, R23, R21, 0x2, P1 ;  /* 0x0000001714177211 */ /* 0x000fe200008f1415 */
[----:B------:R-:W-:-:S04]  /*0b30*/  IMAD.SHL.U32 R21, R25, 0x10, RZ ;  /* 0x0000001019157824 */ /* 0x000fc800078e00ff */
[----:B------:R-:W3:Y:S01]  /*0b40*/  LD.E R20, desc[UR6][R22.64+0x60] ;  /* 0x0000600616147980 */ /* 0x000ee2000c101900 */
[----:B------:R-:W-:-:S04]  /*0b50*/  IADD3 R21, P1, PT, R21, R0, RZ ;  /* 0x0000000015157210 */ /* 0x000fc80007f3e0ff */
[----:B------:R-:W-:Y:S02]  /*0b60*/  LEA.HI.X.SX32 R14, R0, RZ, 0x1, P1 ;  /* 0x000000ff000e7211 */ /* 0x000fe400008f0eff */
[----:B-1----:R-:W-:-:S04]  /*0b70*/  LEA R27, P1, R21, UR8, 0x1 ;  /* 0x00000008151b7c11 */ /* 0x002fc8000f8208ff */
[----:B------:R-:W-:Y:S02]  /*0b80*/  LEA.HI.X R21, R21, UR9, R14, 0x1, P1 ;  /* 0x0000000915157c11 */ /* 0x000fe400088f0c0e */
[----:B------:R-:W-:-:S04]  /*0b90*/  LEA R26, P1, R12, R27, 0x2 ;  /* 0x0000001b0c1a7211 */ /* 0x000fc800078210ff */
[----:B------:R-:W-:Y:S02]  /*0ba0*/  LEA.HI.X R27, R12, R21, R13, 0x2, P1 ;  /* 0x000000150c1b7211 */ /* 0x000fe400008f140d */
[----:B------:R-:W3:Y:S01]  /*0bb0*/  LD.E R21, desc[UR6][R22.64+0x70] ;  /* 0x0000700616157980 */ /* 0x000ee2000c101900 */
[----:B------:R-:W-:-:S03]  /*0bc0*/  IMAD.WIDE.U32 R28, R29, 0x10, R26 ;  /* 0x000000101d1c7825 */ /* 0x000fc600078e001a */
[----:B------:R-:W4:Y:S04]  /*0bd0*/  LD.E R12, desc[UR6][R26.64] ;  /* 0x000000061a0c7980 */ /* 0x000f28000c101900 */
[----:B------:R1:W5:Y:S04]  /*0be0*/  LD.E R13, desc[UR6][R26.64+0x10] ;  /* 0x000010061a0d7980 */ /* 0x000368000c101900 */
[----:B------:R-:W2:Y:S01]  /*0bf0*/  LD.E R14, desc[UR6][R28.64] ;  /* 0x000000061c0e7980 */ /* 0x000ea2000c101900 */
[----:B-1----:R-:W-:-:S03]  /*0c00*/  IMAD.WIDE.U32 R26, R15, 0x10, R22 ;  /* 0x000000100f1a7825 */ /* 0x002fc600078e0016 */
[----:B------:R-:W3:Y:S04]  /*0c10*/  LD.E R15, desc[UR6][R28.64+0x10] ;  /* 0x000010061c0f7980 */ /* 0x000ee8000c101900 */
[----:B------:R-:W3:Y:S04]  /*0c20*/  LD.E R22, desc[UR6][R26.64+0x60] ;  /* 0x000060061a167980 */ /* 0x000ee8000c101900 */
[----:B------:R-:W3:Y:S01]  /*0c30*/  LD.E R23, desc[UR6][R26.64+0x70] ;  /* 0x000070061a177980 */ /* 0x000ee2000c101900 */
[----:B------:R-:W-:Y:S05]  /*0c40*/  WARPSYNC.ALL ;  /* 0x0000000000007948 */ /* 0x000fea0003800000 */
[----:B----4-:R-:W-:Y:S04]  /*0c50*/  MOVM.16.MT88 R12, R12 ;  /* 0x000000000c0c723a */ /* 0x010fe80000000000 */
[----:B-----5:R-:W-:Y:S04]  /*0c60*/  MOVM.16.MT88 R13, R13 ;  /* 0x000000000d0d723a */ /* 0x020fe80000000000 */
[----:B--2---:R-:W-:Y:S04]  /*0c70*/  MOVM.16.MT88 R14, R14 ;  /* 0x000000000e0e723a */ /* 0x004fe80000000000 */
[----:B---3--:R-:W1:Y:S02]  /*0c80*/  MOVM.16.MT88 R15, R15 ;  /* 0x000000000f0f723a */ /* 0x008e640000000000 */
[C---:B-1----:R-:W-:Y:S08]  /*0c90*/  HMMA.16816.F32.BF16 R4, R12.reuse, R20, R4 ;  /* 0x000000140c04723c */ /* 0x042ff00000041804 */
[----:B------:R-:W-:-:S15]  /*0ca0*/  HMMA.16816.F32.BF16 R8, R12, R22, R8 ;  /* 0x000000160c08723c */ /* 0x000fde0000041808 */
[----:B------:R-:W-:-:S05]  /*0cb0*/  NOP ;  /* 0x0000000000007918 */ /* 0x000fca0000000000 */
.L_x_8:
[----:B------:R-:W-:Y:S02]  /*0cc0*/  VIADD R17, R17, 0x4 ;  /* 0x0000000411117836 */ /* 0x000fe40000000000 */
[----:B0-----:R-:W-:Y:S02]  /*0cd0*/  IMAD.U32 R13, RZ, RZ, UR12 ;  /* 0x0000000cff0d7e24 */ /* 0x001fe4000f8e00ff */
[----:B------:R-:W-:Y:S01]  /*0ce0*/  VIADD R18, R18, 0x40 ;  /* 0x0000004012127836 */ /* 0x000fe20000000000 */
[----:B------:R-:W-:Y:S01]  /*0cf0*/  ISETP.NE.AND P1, PT, R17, RZ, PT ;  /* 0x000000ff1100720c */ /* 0x000fe20003f25270 */
[----:B------:R-:W-:Y:S02]  /*0d00*/  VIADD R19, R19, 0x40 ;  /* 0x0000004013137836 */ /* 0x000fe40000000000 */
[C---:B------:R-:W-:Y:S02]  /*0d10*/  IMAD R0, R13.reuse, 0x40, R0 ;  /* 0x000000400d007824 */ /* 0x040fe400078e0200 */
[----:B------:R-:W-:-:S02]  /*0d20*/  IMAD R2, R13, 0x40, R2 ;  /* 0x000000400d027824 */ /* 0x000fc400078e0202 */
[C---:B------:R-:W-:Y:S02]  /*0d30*/  IMAD R3, R13.reuse, 0x40, R3 ;  /* 0x000000400d037824 */ /* 0x040fe400078e0203 */
[----:B------:R-:W-:-:S04]  /*0d40*/  IMAD R16, R13, 0x40, R16 ;  /* 0x000000400d107824 */ /* 0x000fc800078e0210 */
[----:B------:R-:W-:Y:S05]  /*0d50*/  @P1 BRA `(.L_x_9) ;  /* 0xfffffff400681947 */ /* 0x000fea000383ffff */
[----:B-12---:R-:W-:Y:S05]  /*0d60*/  BSYNC.RECONVERGENT B0 ;  /* 0x0000000000007941 */ /* 0x006fea0003800200 */
.L_x_4:
[----:B------:R-:W0:Y:S01]  /*0d70*/  LDCU UR4, c[0x0][0x3dc] ;  /* 0x00007b80ff0477ac */ /* 0x000e220008000800 */
[----:B------:R-:W-:Y:S01]  /*0d80*/  BSSY.RECONVERGENT B0, `(.L_x_3) ;  /* 0x000003a000007945 */ /* 0x000fe20003800200 */
[----:B0-----:R-:W-:-:S04]  /*0d90*/  UIADD3 UR4, UPT, UPT, UR4, -0x1, URZ ;  /* 0xffffffff04047890 */ /* 0x001fc8000fffe0ff */
[----:B------:R-:W-:-:S04]  /*0da0*/  ULEA.HI UR4, UR4, 0x1, URZ, 0x1c ;  /* 0x0000000104047891 */ /* 0x000fc8000f8fe0ff */
[----:B------:R-:W-:-:S04]  /*0db0*/  ULOP3.LUT UR4, UR4, 0x3, URZ, 0xc0, !UPT ;  /* 0x0000000304047892 */ /* 0x000fc8000f8ec0ff */
[----:B------:R-:W-:-:S09]  /*0dc0*/  UISETP.NE.AND UP0, UPT, UR4, URZ, UPT ;  /* 0x000000ff0400728c */ /* 0x000fd2000bf05270 */
[----:B------:R-:W-:Y:S05]  /*0dd0*/  BRA.U !UP0, `(.L_x_10) ;  /* 0x0000000108d07547 */ /* 0x000fea000b800000 */
[----:B------:R-:W0:Y:S01]  /*0de0*/  LDCU UR5, c[0x0][0x3dc] ;  /* 0x00007b80ff0577ac */ /* 0x000e220008000800 */
[----:B------:R-:W-:Y:S01]  /*0df0*/  IMAD R0, R18, R13, RZ ;  /* 0x0000000d12007224 */ /* 0x000fe200078e02ff */
[----:B------:R-:W-:-:S06]  /*0e00*/  UIADD3 UR4, UPT, UPT, -UR4, URZ, URZ ;  /* 0x000000ff04047290 */ /* 0x000fcc000fffe1ff */
[----:B------:R-:W-:Y:S02]  /*0e10*/  IMAD.U32 R2, RZ, RZ, UR4 ;  /* 0x00000004ff027e24 */ /* 0x000fe4000f8e00ff */
[----:B0-----:R-:W-:-:S04]  /*0e20*/  IMAD R3, R24, UR5, RZ ;  /* 0x0000000518037c24 */ /* 0x001fc8000f8e02ff */
[----:B------:R-:W-:-:S07]  /*0e30*/  IMAD R18, R3, 0x10, R18 ;  /* 0x0000001003127824 */ /* 0x000fce00078e0212 */
.L_x_12:
[----:B------:R-:W-:Y:S05]  /*0e40*/  @!P0 BRA `(.L_x_11) ;  /* 0x00000000009c8947 */ /* 0x000fea0003800000 */
[----:B------:R-:W0:Y:S01]  /*0e50*/  S2R R16, SR_LANEID ;  /* 0x0000000000107919 */ /* 0x000e220000000000 */
[----:B------:R-:W1:Y:S01]  /*0e60*/  LDC R29, c[0x0][0x3d4] ;  /* 0x0000f500ff1d7b82 */ /* 0x000e620000000800 */
[----:B------:R-:W-:Y:S02]  /*0e70*/  IMAD.SHL.U32 R19, R25, 0x10, RZ ;  /* 0x0000001019137824 */ /* 0x000fe400078e00ff */
[----:B------:R-:W-:-:S03]  /*0e80*/  IMAD.MOV.U32 R17, RZ, RZ, RZ ;  /* 0x000000ffff117224 */ /* 0x000fc600078e00ff */
[----:B------:R-:W-:Y:S02]  /*0e90*/  IADD3 R19, P1, PT, R19, R0, RZ ;  /* 0x0000000013137210 */ /* 0x000fe40007f3e0ff */
[----:B------:R-:W3:Y:S02]  /*0ea0*/  LDC R23, c[0x0][0x3dc] ;  /* 0x0000f700ff177b82 */ /* 0x000ee40000000800 */
[----:B------:R-:W-:Y:S02]  /*0eb0*/  LEA.HI.X.SX32 R14, R0, RZ, 0x1, P1 ;  /* 0x000000ff000e7211 */ /* 0x000fe400008f0eff */
[----:B--2---:R-:W-:-:S04]  /*0ec0*/  LEA R15, P1, R19, UR10, 0x1 ;  /* 0x0000000a130f7c11 */ /* 0x004fc8000f8208ff */
[----:B------:R-:W2:Y:S01]  /*0ed0*/  LDC.64 R20, c[0x0][0x398] ;  /* 0x0000e600ff147b82 */ /* 0x000ea20000000a00 */
[----:B------:R-:W-:Y:S02]  /*0ee0*/  LEA.HI.X R19, R19, UR11, R14, 0x1, P1 ;  /* 0x0000000b13137c11 */ /* 0x000fe400088f0c0e */
[----:B-1----:R-:W-:Y:S02]  /*0ef0*/  SHF.R.U32.HI R12, RZ, 0x1, R29 ;  /* 0x00000001ff0c7819 */ /* 0x002fe4000001161d */
[----:B0-----:R-:W-:Y:S02]  /*0f00*/  SHF.R.U32.HI R3, RZ, 0x2, R16 ;  /* 0x00000002ff037819 */ /* 0x001fe40000011610 */
[----:B------:R-:W-:-:S05]  /*0f10*/  LOP3.LUT R16, R16, 0x3, RZ, 0xc0, !PT ;  /* 0x0000000310107812 */ /* 0x000fca00078ec0ff */
[----:B------:R-:W-:-:S03]  /*0f20*/  IMAD.WIDE.U32 R12, R3, R12, R16 ;  /* 0x0000000c030c7225 */ /* 0x000fc600078e0010 */
[----:B------:R-:W-:-:S04]  /*0f30*/  LEA R14, P1, R12, R15, 0x2 ;  /* 0x0000000f0c0e7211 */ /* 0x000fc800078210ff */
[----:B------:R-:W-:-:S03]  /*0f40*/  LEA.HI.X R15, R12, R19, R13, 0x2, P1 ;  /* 0x000000130c0f7211 */ /* 0x000fc600008f140d */
[----:B------:R-:W-:Y:S02]  /*0f50*/  IMAD.WIDE.U32 R28, R29, 0x10, R14 ;  /* 0x000000101d1c7825 */ /* 0x000fe400078e000e */
[----:B------:R-:W4:Y:S01]  /*0f60*/  LD.E R12, desc[UR6][R14.64] ;  /* 0x000000060e0c7980 */ /* 0x000f22000c101900 */
[----:B---3--:R-:W-:-:S03]  /*0f70*/  SHF.R.U32.HI R19, RZ, 0x1, R23 ;  /* 0x00000001ff137819 */ /* 0x008fc60000011617 */
[----:B------:R-:W3:Y:S01]  /*0f80*/  LD.E R13, desc[UR6][R14.64+0x10] ;  /* 0x000010060e0d7980 */ /* 0x000ee2000c101900 */
[----:B--2---:R-:W-:-:S04]  /*0f90*/  IMAD.WIDE.U32 R20, R18, 0x2, R20 ;  /* 0x0000000212147825 */ /* 0x004fc800078e0014 */
[----:B------:R-:W-:Y:S01]  /*0fa0*/  IMAD.WIDE.U32 R16, R3, R19, R16 ;  /* 0x0000001303107225 */ /* 0x000fe200078e0010 */
[----:B------:R-:W2:Y:S04]  /*0fb0*/  LD.E R14, desc[UR6][R28.64] ;  /* 0x000000061c0e7980 */ /* 0x000ea8000c101900 */
[----:B------:R-:W5:Y:S01]  /*0fc0*/  LD.E R15, desc[UR6][R28.64+0x10] ;  /* 0x000010061c0f7980 */ /* 0x000f62000c101900 */
[----:B------:R-:W-:-:S04]  /*0fd0*/  LEA R26, P1, R16, R20, 0x2 ;  /* 0x00000014101a7211 */ /* 0x000fc800078210ff */
[----:B------:R-:W-:-:S03]  /*0fe0*/  LEA.HI.X R27, R16, R21, R17, 0x2, P1 ;  /* 0x00000015101b7211 */ /* 0x000fc600008f1411 */
[----:B------:R-:W-:Y:S02]  /*0ff0*/  IMAD.WIDE.U32 R22, R23, 0x10, R26 ;  /* 0x0000001017167825 */ /* 0x000fe400078e001a */
[----:B------:R-:W5:Y:S04]  /*1000*/  LD.E R16, desc[UR6][R26.64] ;  /* 0x000000061a107980 */ /* 0x000f68000c101900 */
[----:B------:R-:W5:Y:S04]  /*1010*/  LD.E R17, desc[UR6][R26.64+0x10] ;  /* 0x000010061a117980 */ /* 0x000f68000c101900 */
[----:B------:R-:W5:Y:S04]  /*1020*/  LD.E R20, desc[UR6][R22.64] ;  /* 0x0000000616147980 */ /* 0x000f68000c101900 */
[----:B------:R-:W5:Y:S01]  /*1030*/  LD.E R21, desc[UR6][R22.64+0x10] ;  /* 0x0000100616157980 */ /* 0x000f62000c101900 */
[----:B------:R-:W-:Y:S05]  /*1040*/  WARPSYNC.ALL ;  /* 0x0000000000007948 */ /* 0x000fea0003800000 */
[----:B----4-:R-:W-:Y:S04]  /*1050*/  MOVM.16.MT88 R12, R12 ;  /* 0x000000000c0c723a */ /* 0x010fe80000000000 */
[----:B---3--:R-:W-:Y:S04]  /*1060*/  MOVM.16.MT88 R13, R13 ;  /* 0x000000000d0d723a */ /* 0x008fe80000000000 */
[----:B--2---:R-:W-:Y:S04]  /*1070*/  MOVM.16.MT88 R14, R14 ;  /* 0x000000000e0e723a */ /* 0x004fe80000000000 */
[----:B-----5:R-:W0:Y:S02]  /*1080*/  MOVM.16.MT88 R15, R15 ;  /* 0x000000000f0f723a */ /* 0x020e240000000000 */
[C---:B0-----:R-:W-:Y:S08]  /*1090*/  HMMA.16816.F32.BF16 R4, R12.reuse, R16, R4 ;  /* 0x000000100c04723c */ /* 0x041ff00000041804 */
[----:B------:R-:W-:-:S15]  /*10a0*/  HMMA.16816.F32.BF16 R8, R12, R20, R8 ;  /* 0x000000140c08723c */ /* 0x000fde0000041808 */
[----:B------:R-:W-:-:S05]  /*10b0*/  NOP ;  /* 0x0000000000007918 */ /* 0x000fca0000000000 */
.L_x_11:
[----:B------:R-:W0:Y:S01]  /*10c0*/  LDC R3, c[0x0][0x3d4] ;  /* 0x0000f500ff037b82 */ /* 0x000e220000000800 */
[----:B------:R-:W-:Y:S02]  /*10d0*/  VIADD R2, R2, 0x1 ;  /* 0x0000000102027836 */ /* 0x000fe40000000000 */
[----:B------:R-:W-:-:S03]  /*10e0*/  VIADD R18, R18, 0x10 ;  /* 0x0000001012127836 */ /* 0x000fc60000000000 */
[----:B------:R-:W-:Y:S01]  /*10f0*/  ISETP.NE.AND P1, PT, R2, RZ, PT ;  /* 0x000000ff0200720c */ /* 0x000fe20003f25270 */
[----:B0-----:R-:W-:-:S12]  /*1100*/  IMAD R0, R3, 0x10, R0 ;  /* 0x0000001003007824 */ /* 0x001fd800078e0200 */
[----:B------:R-:W-:Y:S05]  /*1110*/  @P1 BRA `(.L_x_12) ;  /* 0xfffffffc00481947 */ /* 0x000fea000383ffff */
.L_x_10:
[----:B--2---:R-:W-:Y:S05]  /*1120*/  BSYNC.RECONVERGENT B0 ;  /* 0x0000000000007941 */ /* 0x004fea0003800200 */
.L_x_3:
[----:B------:R-:W0:Y:S01]  /*1130*/  LDC R0, c[0x0][0x3d4] ;  /* 0x0000f500ff007b82 */ /* 0x000e220000000800 */
[----:B------:R-:W1:Y:S01]  /*1140*/  LDCU UR4, c[0x0][0x3d8] ;  /* 0x00007b00ff0477ac */ /* 0x000e620008000800 */
[----:B------:R-:W-:Y:S02]  /*1150*/  IMAD.SHL.U32 R3, R24, 0x10, RZ ;  /* 0x0000001018037824 */ /* 0x000fe400078e00ff */
[----:B------:R-:W-:-:S03]  /*1160*/  IMAD.SHL.U32 R19, R25, 0x10, RZ ;  /* 0x0000001019137824 */ /* 0x000fc600078e00ff */
[----:B-1----:R-:W-:-:S04]  /*1170*/  ISETP.GE.AND P0, PT, R3, UR4, PT ;  /* 0x0000000403007c0c */ /* 0x002fc8000bf06270 */
[----:B0-----:R-:W-:-:S13]  /*1180*/  ISETP.GE.OR P0, PT, R19, R0, P0 ;  /* 0x000000001300720c */ /* 0x001fda0000706670 */
[----:B------:R-:W-:Y:S05]  /*1190*/  @P0 EXIT ;  /* 0x000000000000094d */ /* 0x000fea0003800000 */
[----:B------:R-:W0:Y:S01]  /*11a0*/  S2R R2, SR_LANEID ;  /* 0x0000000000027919 */ /* 0x000e220000000000 */
[----:B------:R-:W1:Y:S01]  /*11b0*/  LDCU.64 UR4, c[0x0][0x380] ;  /* 0x00007000ff0477ac */ /* 0x000e620008000a00 */
[----:B------:R-:W-:Y:S02]  /*11c0*/  IMAD R12, R3, R0, RZ ;  /* 0x00000000030c7224 */ /* 0x000fe400078e02ff */
[----:B------:R-:W-:-:S03]  /*11d0*/  IMAD.MOV.U32 R3, RZ, RZ, RZ ;  /* 0x000000ffff037224 */ /* 0x000fc600078e00ff */
[----:B------:R-:W-:-:S05]  /*11e0*/  IADD3 R19, P0, PT, R12, R19, RZ ;  /* 0x000000130c137210 */ /* 0x000fca0007f1e0ff */
[----:B------:R-:W-:Y:S01]  /*11f0*/  IMAD.X R14, RZ, RZ, RZ, P0 ;  /* 0x000000ffff0e7224 */ /* 0x000fe200000e06ff */
[----:B-1----:R-:W-:-:S04]  /*1200*/  LEA R17, P0, R19, UR4, 0x2 ;  /* 0x0000000413117c11 */ /* 0x002fc8000f8010ff */
[----:B------:R-:W-:Y:S01]  /*1210*/  LEA.HI.X R19, R19, UR5, R14, 0x2, P0 ;  /* 0x0000000513137c11 */ /* 0x000fe200080f140e */
[----:B------:R-:W-:Y:S05]  /*1220*/  WARPSYNC.ALL ;  /* 0x0000000000007948 */ /* 0x000fea0003800000 */
[----:B0-----:R-:W-:Y:S01]  /*1230*/  IMAD.SHL.U32 R13, R2, 0x2, RZ ;  /* 0x00000002020d7824 */ /* 0x001fe200078e00ff */
[----:B------:R-:W-:-:S04]  /*1240*/  SHF.R.U32.HI R2, RZ, 0x2, R2 ;  /* 0x00000002ff027819 */ /* 0x000fc80000011602 */
[----:B------:R-:W-:-:S05]  /*1250*/  LOP3.LUT R13, R13, 0x6, RZ, 0xe2, !PT ;  /* 0x000000060d0d7812 */ /* 0x000fca00078ee2ff */
[----:B------:R-:W-:-:S04]  /*1260*/  IMAD.WIDE.U32 R2, R13, R0, R2 ;  /* 0x000000000d027225 */ /* 0x000fc800078e0002 */
[----:B------:R-:W-:Y:S01]  /*1270*/  IMAD.WIDE.U32 R12, R0, 0x4, RZ ;  /* 0x00000004000c7825 */ /* 0x000fe200078e00ff */
[----:B------:R-:W-:-:S04]  /*1280*/  LEA R16, P0, R2, R17, 0x2 ;  /* 0x0000001102107211 */ /* 0x000fc800078010ff */
[----:B------:R-:W-:Y:S01]  /*1290*/  LEA.HI.X R17, R2, R19, R3, 0x2, P0 ;  /* 0x0000001302117211 */ /* 0x000fe200000f1403 */
[----:B------:R-:W-:Y:S01]  /*12a0*/  IMAD.WIDE.U32 R14, R0, 0x20, R12 ;  /* 0x00000020000e7825 */ /* 0x000fe200078e000c */
[----:B------:R-:W-:-:S03]  /*12b0*/  IADD3 R2, P0, PT, R12, R16, RZ ;  /* 0x000000100c027210 */ /* 0x000fc60007f1e0ff */
[----:B------:R-:W-:Y:S01]  /*12c0*/  STG.E desc[UR6][R16.64], R4 ;  /* 0x0000000410007986 */ /* 0x000fe2000c101906 */
[----:B------:R-:W-:Y:S01]  /*12d0*/  IADD3 R14, P1, PT, R14, R16, RZ ;  /* 0x000000100e0e7210 */ /* 0x000fe20007f3e0ff */
[--C-:B------:R-:W-:Y:S02]  /*12e0*/  IMAD.X R3, R13, 0x1, R17.reuse, P0 ;  /* 0x000000010d037824 */ /* 0x100fe400000e0611 */
[----:B------:R-:W-:-:S03]  /*12f0*/  IMAD.WIDE.U32 R12, R0, 0x20, R16 ;  /* 0x00000020000c7825 */ /* 0x000fc600078e0010 */
[----:B------:R-:W-:Y:S01]  /*1300*/  STG.E desc[UR6][R2.64], R5 ;  /* 0x0000000502007986 */ /* 0x000fe2000c101906 */
[----:B------:R-:W-:-:S03]  /*1310*/  IMAD.X R15, R15, 0x1, R17, P1 ;  /* 0x000000010f0f7824 */ /* 0x000fc600008e0611 */
[----:B------:R-:W-:Y:S04]  /*1320*/  STG.E desc[UR6][R16.64+0x20], R6 ;  /* 0x0000200610007986 */ /* 0x000fe8000c101906 */
[----:B------:R-:W-:Y:S04]  /*1330*/  STG.E desc[UR6][R2.64+0x20], R7 ;  /* 0x0000200702007986 */ /* 0x000fe8000c101906 */
[----:B------:R-:W-:Y:S04]  /*1340*/  STG.E desc[UR6][R12.64], R8 ;  /* 0x000000080c007986 */ /* 0x000fe8000c101906 */
[----:B------:R-:W-:Y:S04]  /*1350*/  STG.E desc[UR6][R14.64], R9 ;  /* 0x000000090e007986 */ /* 0x000fe8000c101906 */
[----:B------:R-:W-:Y:S04]  /*1360*/  STG.E desc[UR6][R12.64+0x20], R10 ;  /* 0x0000200a0c007986 */ /* 0x000fe8000c101906 */
[----:B------:R-:W-:Y:S01]  /*1370*/  STG.E desc[UR6][R14.64+0x20], R11 ;  /* 0x0000200b0e007986 */ /* 0x000fe2000c101906 */
[----:B------:R-:W-:Y:S05]  /*1380*/  EXIT ;  /* 0x000000000000794d */ /* 0x000fea0003800000 */
.L_x_13:
        /* <DEDUP_REMOVED lines=15> */
.L_x_16:


//--------------------- .nv.shared.reserved.0     --------------------------
	.section	.nv.shared.reserved.0,"aw",@nobits
	.weak		__nv_reservedSMEM_offset_0_alias
	.size		__nv_reservedSMEM_offset_0_alias, 0, 64
	.other		__nv_reservedSMEM_offset_0_alias,@"STO_CUDA_RESERVED_SHARED STV_DEFAULT"
__nv_reservedSMEM_offset_0_alias:
	.zero		0
	.zero		64


//--------------------- .nv.constant0._Z17convert_fp32_bf16P13__nv_bfloat16Pfi --------------------------
	.section	.nv.constant0._Z17convert_fp32_bf16P13__nv_bfloat16Pfi,"a",@progbits
	.sectionflags	@""
	.align	4
.nv.constant0._Z17convert_fp32_bf16P13__nv_bfloat16Pfi:
	.zero		916


//--------------------- .nv.constant0._Z17convertFp32ToFp16P13__nv_bfloat16Pfi --------------------------
	.section	.nv.constant0._Z17convertFp32ToFp16P13__nv_bfloat16Pfi,"a",@progbits
	.sectionflags	@""
	.align	4
.nv.constant0._Z17convertFp32ToFp16P13__nv_bfloat16Pfi:
	.zero		916


//--------------------- .nv.constant0._Z20stages1_2_gpu_kernelPfS_P13__nv_bfloat16S1_iiiiiiiiiiiiiiii --------------------------
	.section	.nv.constant0._Z20stages1_2_gpu_kernelPfS_P13__nv_bfloat16S1_iiiiiiiiiiiiiiii,"a",@progbits
	.sectionflags	@""
	.align	4
.nv.constant0._Z20stages1_2_gpu_kernelPfS_P13__nv_bfloat16S1_iiiiiiiiiiiiiiii:
	.zero		992


//--------------------- SYMBOLS --------------------------

	.type		.nv.reservedSmem.offset0,@object
	.size		.nv.reservedSmem.offset0,0x4
